// auto-generated by cutlass_sweep.gemm — config: {"arch": "sm_90", "cluster_m": 4, "cluster_n": 1, "dtype": "e5m2", "dtype_b": "e5m2", "layout": "nt", "stages": 0, "tile_k": 128, "tile_m": 64, "tile_n": 64}
#include "cutlass/cutlass.h"
#include "cutlass/gemm/collective/collective_builder.hpp"
#include "cutlass/gemm/device/gemm_universal_adapter.h"
#include "cutlass/gemm/kernel/gemm_universal.hpp"
#include "cutlass/epilogue/collective/collective_builder.hpp"

using ElemA = cutlass::float_e5m2_t;
using ElemB = cutlass::float_e5m2_t;
using ElemCD = cutlass::float_e5m2_t;
using Acc  = float;
using TileShape    = cute::Shape<cute::_64, cute::_64, cute::_128>;
using ClusterShape = cute::Shape<cute::_4, cute::_1, cute::_1>;

using CollectiveEpilogue = typename cutlass::epilogue::collective::CollectiveBuilder<
    cutlass::arch::Sm90, cutlass::arch::OpClassTensorOp,
    TileShape, ClusterShape,
    cutlass::epilogue::collective::EpilogueTileAuto,
    Acc, Acc,
    ElemCD, cutlass::layout::RowMajor, 128 / cutlass::sizeof_bits<ElemCD>::value,
    ElemCD, cutlass::layout::RowMajor, 128 / cutlass::sizeof_bits<ElemCD>::value,
    cutlass::epilogue::collective::EpilogueScheduleAuto
  >::CollectiveOp;

using CollectiveMainloop = typename cutlass::gemm::collective::CollectiveBuilder<
    cutlass::arch::Sm90, cutlass::arch::OpClassTensorOp,
    ElemA, cutlass::layout::RowMajor, 128 / cutlass::sizeof_bits<ElemA>::value,
    ElemB, cutlass::layout::ColumnMajor, 128 / cutlass::sizeof_bits<ElemB>::value,
    Acc,
    TileShape, ClusterShape,
    cutlass::gemm::collective::StageCountAutoCarveout<static_cast<int>(sizeof(typename CollectiveEpilogue::SharedStorage))>,
    cutlass::gemm::collective::KernelScheduleAuto
  >::CollectiveOp;

using GemmKernel = cutlass::gemm::kernel::GemmUniversal<
    cute::Shape<int,int,int,int>,
    CollectiveMainloop,
    CollectiveEpilogue
>;
using Gemm = cutlass::gemm::device::GemmUniversalAdapter<GemmKernel>;

// Force the device kernel symbol into the cubin without needing a host main.
auto* _anchor = &cutlass::device_kernel<GemmKernel>;


// ===== COMPILED SASS (sm_90a) =====

	.target	sm_90a

	.elftype	@"ET_EXEC"


//--------------------- .note.nv.tkinfo           --------------------------
	.section	.note.nv.tkinfo,"",@"SHT_NOTE"
	.sectionflags	@"SHF_NOTE_NV_TKINFO"
	.tkinfo
        /*0018*/ 	.word	0x00000002
        /*0030*/ 	.string	""
        /*0030*/ 	.string	"ptxas"
        /*0030*/ 	.string	"Cuda compilation tools, release 13.0, V13.0.88"
        /*0030*/ 	.string	"Build cuda_13.0.r13.0/compiler.36424714_0"
        /*0030*/ 	.string	"-arch sm_90a -m 64 "



//--------------------- .note.nv.cuinfo           --------------------------
	.section	.note.nv.cuinfo,"",@"SHT_NOTE"
	.sectionflags	@"SHF_NOTE_NV_CUINFO"
        /*0018*/ 	.short	0x0002
        /*001a*/ 	.short	0x005a
        /*001c*/ 	.short	0x0082
	.zero		2


//--------------------- .nv.info                  --------------------------
	.section	.nv.info,"",@"SHT_CUDA_INFO"
	.align	4


	//----- nvinfo : EIATTR_REGCOUNT
	.align		4
        /*0000*/ 	.byte	0x04, 0x2f
        /*0002*/ 	.short	(.L_12 - .L_11)
	.align		4
.L_11:
        /*0004*/ 	.word	index@(_ZN7cutlass13device_kernelINS_4gemm6kernel13GemmUniversalIN4cute5tupleIJiiiiEEENS1_10collective13CollectiveMmaINS1_37MainloopSm90TmaGmmaWarpSpecializedFP8ILi14ENS5_IJNS4_1CILi4EEENSA_ILi1EEESC_EEENS1_32KernelTmaWarpSpecializedPingpongEEENS5_IJNSA_ILi64EEESG_NSA_ILi128EEEEEENS_12float_e5m2_tENS5_IJlSC_lEEESJ_SK_NS4_8TiledMMAINS4_8MMA_AtomIJNS4_4SM904GMMA30MMA_64x64x32_F32E5M2E5M2_SS_TNILNSO_7ScaleInE1ELSQ_1EEEEEENS4_6LayoutINS5_IJSC_SC_SC_EEENS5_IJNSA_ILi0EEESV_SV_EEEEENS5_IJNS4_10UnderscoreESY_SY_EEEEENS4_13SM90_TMA_LOADENS4_14ComposedLayoutINS4_7SwizzleILi3ELi4ELi3EEENS4_18smem_ptr_flag_bitsILi8EEENST_INS5_IJNSA_ILi8EEESH_EEENS5_IJSH_SC_EEEEEEEvNS4_8identityENS4_23SM90_TMA_LOAD_MULTICASTES1B_vS1C_EENS_8epilogue10collective6detail29Sm90TmaWarpSpecializedAdapterINS1G_15DefaultEpilogueISJ_SK_SK_NS1F_6thread17LinearCombinationISJ_Li1EffLNS1K_9ScaleType4KindE0ELNS_15FloatRoundStyleE2ESJ_EENS1_15EpilogueDefaultEEEEEvvEEEEvNT_6ParamsE)
        /*0008*/ 	.word	0x000000a8


	//----- nvinfo : EIATTR_FRAME_SIZE
	.align		4
.L_12:
        /*000c*/ 	.byte	0x04, 0x11
        /*000e*/ 	.short	(.L_14 - .L_13)
	.align		4
.L_13:
        /*0010*/ 	.word	index@(_ZN7cutlass13device_kernelINS_4gemm6kernel13GemmUniversalIN4cute5tupleIJiiiiEEENS1_10collective13CollectiveMmaINS1_37MainloopSm90TmaGmmaWarpSpecializedFP8ILi14ENS5_IJNS4_1CILi4EEENSA_ILi1EEESC_EEENS1_32KernelTmaWarpSpecializedPingpongEEENS5_IJNSA_ILi64EEESG_NSA_ILi128EEEEEENS_12float_e5m2_tENS5_IJlSC_lEEESJ_SK_NS4_8TiledMMAINS4_8MMA_AtomIJNS4_4SM904GMMA30MMA_64x64x32_F32E5M2E5M2_SS_TNILNSO_7ScaleInE1ELSQ_1EEEEEENS4_6LayoutINS5_IJSC_SC_SC_EEENS5_IJNSA_ILi0EEESV_SV_EEEEENS5_IJNS4_10UnderscoreESY_SY_EEEEENS4_13SM90_TMA_LOADENS4_14ComposedLayoutINS4_7SwizzleILi3ELi4ELi3EEENS4_18smem_ptr_flag_bitsILi8EEENST_INS5_IJNSA_ILi8EEESH_EEENS5_IJSH_SC_EEEEEEEvNS4_8identityENS4_23SM90_TMA_LOAD_MULTICASTES1B_vS1C_EENS_8epilogue10collective6detail29Sm90TmaWarpSpecializedAdapterINS1G_15DefaultEpilogueISJ_SK_SK_NS1F_6thread17LinearCombinationISJ_Li1EffLNS1K_9ScaleType4KindE0ELNS_15FloatRoundStyleE2ESJ_EENS1_15EpilogueDefaultEEEEEvvEEEEvNT_6ParamsE)
        /*0014*/ 	.word	0x00000000


	//----- nvinfo : EIATTR_MIN_STACK_SIZE
	.align		4
.L_14:
        /*0018*/ 	.byte	0x04, 0x12
        /*001a*/ 	.short	(.L_16 - .L_15)
	.align		4
.L_15:
        /*001c*/ 	.word	index@(_ZN7cutlass13device_kernelINS_4gemm6kernel13GemmUniversalIN4cute5tupleIJiiiiEEENS1_10collective13CollectiveMmaINS1_37MainloopSm90TmaGmmaWarpSpecializedFP8ILi14ENS5_IJNS4_1CILi4EEENSA_ILi1EEESC_EEENS1_32KernelTmaWarpSpecializedPingpongEEENS5_IJNSA_ILi64EEESG_NSA_ILi128EEEEEENS_12float_e5m2_tENS5_IJlSC_lEEESJ_SK_NS4_8TiledMMAINS4_8MMA_AtomIJNS4_4SM904GMMA30MMA_64x64x32_F32E5M2E5M2_SS_TNILNSO_7ScaleInE1ELSQ_1EEEEEENS4_6LayoutINS5_IJSC_SC_SC_EEENS5_IJNSA_ILi0EEESV_SV_EEEEENS5_IJNS4_10UnderscoreESY_SY_EEEEENS4_13SM90_TMA_LOADENS4_14ComposedLayoutINS4_7SwizzleILi3ELi4ELi3EEENS4_18smem_ptr_flag_bitsILi8EEENST_INS5_IJNSA_ILi8EEESH_EEENS5_IJSH_SC_EEEEEEEvNS4_8identityENS4_23SM90_TMA_LOAD_MULTICASTES1B_vS1C_EENS_8epilogue10collective6detail29Sm90TmaWarpSpecializedAdapterINS1G_15DefaultEpilogueISJ_SK_SK_NS1F_6thread17LinearCombinationISJ_Li1EffLNS1K_9ScaleType4KindE0ELNS_15FloatRoundStyleE2ESJ_EENS1_15EpilogueDefaultEEEEEvvEEEEvNT_6ParamsE)
        /*0020*/ 	.word	0x00000000
.L_16:


//--------------------- .nv.compat                --------------------------
	.section	.nv.compat,"",@"SHT_CUDA_COMPAT_INFO"
	.align	4
        /*0000*/ 	.byte	0x02, 0x09, 0x01, 0x00, 0x02, 0x02, 0x04, 0x00, 0x02, 0x05, 0x05, 0x00, 0x03, 0x07, 0x01, 0x01
        /*0010*/ 	.byte	0x02, 0x03, 0x01, 0x00, 0x02, 0x06, 0x01, 0x00, 0x04, 0x0b, 0x08, 0x00, 0x00, 0x00, 0x00, 0x00
        /*0020*/ 	.byte	0x00, 0x00, 0x00, 0x00


//--------------------- .nv.info._ZN7cutlass13device_kernelINS_4gemm6kernel13GemmUniversalIN4cute5tupleIJiiiiEEENS1_10collective13CollectiveMmaINS1_37MainloopSm90TmaGmmaWarpSpecializedFP8ILi14ENS5_IJNS4_1CILi4EEENSA_ILi1EEESC_EEENS1_32KernelTmaWarpSpecializedPingpongEEENS5_IJNSA_ILi64EEESG_NSA_ILi128EEEEEENS_12float_e5m2_tENS5_IJlSC_lEEESJ_SK_NS4_8TiledMMAINS4_8MMA_AtomIJNS4_4SM904GMMA30MMA_64x64x32_F32E5M2E5M2_SS_TNILNSO_7ScaleInE1ELSQ_1EEEEEENS4_6LayoutINS5_IJSC_SC_SC_EEENS5_IJNSA_ILi0EEESV_SV_EEEEENS5_IJNS4_10UnderscoreESY_SY_EEEEENS4_13SM90_TMA_LOADENS4_14ComposedLayoutINS4_7SwizzleILi3ELi4ELi3EEENS4_18smem_ptr_flag_bitsILi8EEENST_INS5_IJNSA_ILi8EEESH_EEENS5_IJSH_SC_EEEEEEEvNS4_8identityENS4_23SM90_TMA_LOAD_MULTICASTES1B_vS1C_EENS_8epilogue10collective6detail29Sm90TmaWarpSpecializedAdapterINS1G_15DefaultEpilogueISJ_SK_SK_NS1F_6thread17LinearCombinationISJ_Li1EffLNS1K_9ScaleType4KindE0ELNS_15FloatRoundStyleE2ESJ_EENS1_15EpilogueDefaultEEEEEvvEEEEvNT_6ParamsE --------------------------
	.section	.nv.info._ZN7cutlass13device_kernelINS_4gemm6kernel13GemmUniversalIN4cute5tupleIJiiiiEEENS1_10collective13CollectiveMmaINS1_37MainloopSm90TmaGmmaWarpSpecializedFP8ILi14ENS5_IJNS4_1CILi4EEENSA_ILi1EEESC_EEENS1_32KernelTmaWarpSpecializedPingpongEEENS5_IJNSA_ILi64EEESG_NSA_ILi128EEEEEENS_12float_e5m2_tENS5_IJlSC_lEEESJ_SK_NS4_8TiledMMAINS4_8MMA_AtomIJNS4_4SM904GMMA30MMA_64x64x32_F32E5M2E5M2_SS_TNILNSO_7ScaleInE1ELSQ_1EEEEEENS4_6LayoutINS5_IJSC_SC_SC_EEENS5_IJNSA_ILi0EEESV_SV_EEEEENS5_IJNS4_10UnderscoreESY_SY_EEEEENS4_13SM90_TMA_LOADENS4_14ComposedLayoutINS4_7SwizzleILi3ELi4ELi3EEENS4_18smem_ptr_flag_bitsILi8EEENST_INS5_IJNSA_ILi8EEESH_EEENS5_IJSH_SC_EEEEEEEvNS4_8identityENS4_23SM90_TMA_LOAD_MULTICASTES1B_vS1C_EENS_8epilogue10collective6detail29Sm90TmaWarpSpecializedAdapterINS1G_15DefaultEpilogueISJ_SK_SK_NS1F_6thread17LinearCombinationISJ_Li1EffLNS1K_9ScaleType4KindE0ELNS_15FloatRoundStyleE2ESJ_EENS1_15EpilogueDefaultEEEEEvvEEEEvNT_6ParamsE,"",@"SHT_CUDA_INFO"
	.sectionflags	@""
	.align	4


	//----- nvinfo : EIATTR_CUDA_API_VERSION
	.align		4
        /*0000*/ 	.byte	0x04, 0x37
        /*0002*/ 	.short	(.L_18 - .L_17)
.L_17:
        /*0004*/ 	.word	0x00000082


	//----- nvinfo : EIATTR_KPARAM_INFO
	.align		4
.L_18:
        /*0008*/ 	.byte	0x04, 0x17
        /*000a*/ 	.short	(.L_20 - .L_19)
.L_19:
        /*000c*/ 	.word	0x00000000
        /*0010*/ 	.short	0x0000
        /*0012*/ 	.short	0x0070
        /*0014*/ 	.byte	0x00, 0xf0, 0x01, 0x10


	//----- nvinfo : EIATTR_SPARSE_MMA_MASK
	.align		4
.L_20:
        /*0018*/ 	.byte	0x03, 0x50
        /*001a*/ 	.short	0x0000


	//----- nvinfo : EIATTR_MAXREG_COUNT
	.align		4
        /*001c*/ 	.byte	0x03, 0x1b
        /*001e*/ 	.short	0x00a8


	//----- nvinfo : EIATTR_NUM_BARRIERS
	.align		4
        /*0020*/ 	.byte	0x02, 0x4c
        /*0022*/ 	.byte	0x01
	.zero		1


	//----- nvinfo : EIATTR_MERCURY_ISA_VERSION
	.align		4
        /*0024*/ 	.byte	0x03, 0x5f
        /*0026*/ 	.short	0x0101


	//----- nvinfo : EIATTR_INT_WARP_WIDE_INSTR_OFFSETS
	.align		4
        /*0028*/ 	.byte	0x04, 0x31
        /*002a*/ 	.short	(.L_22 - .L_21)


	//   ....[0]....
.L_21:
        /*002c*/ 	.word	0x00000670


	//   ....[1]....
        /*0030*/ 	.word	0x000006b0


	//   ....[2]....
        /*0034*/ 	.word	0x00000720


	//   ....[3]....
        /*0038*/ 	.word	0x00000730


	//   ....[4]....
        /*003c*/ 	.word	0x00000740


	//   ....[5]....
        /*0040*/ 	.word	0x00000750


	//   ....[6]....
        /*0044*/ 	.word	0x000008f0


	//   ....[7]....
        /*0048*/ 	.word	0x00000950


	//----- nvinfo : EIATTR_COOP_GROUP_MASK_REGIDS
	.align		4
.L_22:
        /*004c*/ 	.byte	0x04, 0x29
        /*004e*/ 	.short	(.L_24 - .L_23)


	//   ....[0]....
.L_23:
        /*0050*/ 	.word	0xffffffff


	//   ....[1]....
        /*0054*/ 	.word	0xffffffff


	//   ....[2]....
        /*0058*/ 	.word	0xffffffff


	//   ....[3]....
        /*005c*/ 	.word	0xffffffff


	//   ....[4]....
        /*0060*/ 	.word	0xffffffff


	//   ....[5]....
        /*0064*/ 	.word	0xffffffff


	//   ....[6]....
        /*0068*/ 	.word	0xffffffff


	//----- nvinfo : EIATTR_COOP_GROUP_INSTR_OFFSETS
	.align		4
.L_24:
        /*006c*/ 	.byte	0x04, 0x28
        /*006e*/ 	.short	(.L_26 - .L_25)


	//   ....[0]....
.L_25:
        /*0070*/ 	.word	0x00000060


	//   ....[1]....
        /*0074*/ 	.word	0x00000070


	//   ....[2]....
        /*0078*/ 	.word	0x00000130


	//   ....[3]....
        /*007c*/ 	.word	0x00000440


	//   ....[4]....
        /*0080*/ 	.word	0x00000480


	//   ....[5]....
        /*0084*/ 	.word	0x00000510


	//   ....[6]....
        /*0088*/ 	.word	0x00000ae0


	//----- nvinfo : EIATTR_REG_RECONFIG
	.align		4
.L_26:
        /*008c*/ 	.byte	0x01, 0x54
	.zero		2


	//----- nvinfo : EIATTR_MBARRIER_INSTR_OFFSETS
	.align		4
        /*0090*/ 	.byte	0x04, 0x39
        /*0092*/ 	.short	(.L_28 - .L_27)


	//   ....[0]....
.L_27:
        /*0094*/ 	.word	0x00000250
        /*0098*/ 	.word	0x000000ff
        /*009c*/ 	.word	0x00000000
        /*00a0*/ 	.short	0x0100
        /*00a2*/ 	.byte	0x08
	.zero		1


	//   ....[1]....
        /*00a4*/ 	.word	0x00000260
        /*00a8*/ 	.word	0x000000ff
        /*00ac*/ 	.word	0x00000070
        /*00b0*/ 	.short	0x0100
        /*00b2*/ 	.byte	0x08
	.zero		1


	//   ....[2]....
        /*00b4*/ 	.word	0x00000270
        /*00b8*/ 	.word	0x000000ff
        /*00bc*/ 	.word	0x00000008
        /*00c0*/ 	.short	0x0100
        /*00c2*/ 	.byte	0x08
	.zero		1


	//   ....[3]....
        /*00c4*/ 	.word	0x00000280
        /*00c8*/ 	.word	0x000000ff
        /*00cc*/ 	.word	0x00000078
        /*00d0*/ 	.short	0x0100
        /*00d2*/ 	.byte	0x08
	.zero		1


	//   ....[4]....
        /*00d4*/ 	.word	0x00000290
        /*00d8*/ 	.word	0x000000ff
        /*00dc*/ 	.word	0x00000010
        /*00e0*/ 	.short	0x0100
        /*00e2*/ 	.byte	0x08
	.zero		1


	//   ....[5]....
        /*00e4*/ 	.word	0x000002a0
        /*00e8*/ 	.word	0x000000ff
        /*00ec*/ 	.word	0x00000080
        /*00f0*/ 	.short	0x0100
        /*00f2*/ 	.byte	0x08
	.zero		1


	//   ....[6]....
        /*00f4*/ 	.word	0x000002b0
        /*00f8*/ 	.word	0x000000ff
        /*00fc*/ 	.word	0x00000018
        /*0100*/ 	.short	0x0100
        /*0102*/ 	.byte	0x08
	.zero		1


	//   ....[7]....
        /*0104*/ 	.word	0x000002c0
        /*0108*/ 	.word	0x000000ff
        /*010c*/ 	.word	0x00000088
        /*0110*/ 	.short	0x0100
        /*0112*/ 	.byte	0x08
	.zero		1


	//   ....[8]....
        /*0114*/ 	.word	0x000002d0
        /*0118*/ 	.word	0x000000ff
        /*011c*/ 	.word	0x00000020
        /*0120*/ 	.short	0x0100
        /*0122*/ 	.byte	0x08
	.zero		1


	//   ....[9]....
        /*0124*/ 	.word	0x000002e0
        /*0128*/ 	.word	0x000000ff
        /*012c*/ 	.word	0x00000090
        /*0130*/ 	.short	0x0100
        /*0132*/ 	.byte	0x08
	.zero		1


	//   ....[10]....
        /*0134*/ 	.word	0x000002f0
        /*0138*/ 	.word	0x000000ff
        /*013c*/ 	.word	0x00000028
        /*0140*/ 	.short	0x0100
        /*0142*/ 	.byte	0x08
	.zero		1


	//   ....[11]....
        /*0144*/ 	.word	0x00000300
        /*0148*/ 	.word	0x000000ff
        /*014c*/ 	.word	0x00000098
        /*0150*/ 	.short	0x0100
        /*0152*/ 	.byte	0x08
	.zero		1


	//   ....[12]....
        /*0154*/ 	.word	0x00000310
        /*0158*/ 	.word	0x000000ff
        /*015c*/ 	.word	0x00000030
        /*0160*/ 	.short	0x0100
        /*0162*/ 	.byte	0x08
	.zero		1


	//   ....[13]....
        /*0164*/ 	.word	0x00000320
        /*0168*/ 	.word	0x000000ff
        /*016c*/ 	.word	0x000000a0
        /*0170*/ 	.short	0x0100
        /*0172*/ 	.byte	0x08
	.zero		1


	//   ....[14]....
        /*0174*/ 	.word	0x00000330
        /*0178*/ 	.word	0x000000ff
        /*017c*/ 	.word	0x00000038
        /*0180*/ 	.short	0x0100
        /*0182*/ 	.byte	0x08
	.zero		1


	//   ....[15]....
        /*0184*/ 	.word	0x00000340
        /*0188*/ 	.word	0x000000ff
        /*018c*/ 	.word	0x000000a8
        /*0190*/ 	.short	0x0100
        /*0192*/ 	.byte	0x08
	.zero		1


	//   ....[16]....
        /*0194*/ 	.word	0x00000350
        /*0198*/ 	.word	0x000000ff
        /*019c*/ 	.word	0x00000040
        /*01a0*/ 	.short	0x0100
        /*01a2*/ 	.byte	0x08
	.zero		1


	//   ....[17]....
        /*01a4*/ 	.word	0x00000360
        /*01a8*/ 	.word	0x000000ff
        /*01ac*/ 	.word	0x000000b0
        /*01b0*/ 	.short	0x0100
        /*01b2*/ 	.byte	0x08
	.zero		1


	//   ....[18]....
        /*01b4*/ 	.word	0x00000370
        /*01b8*/ 	.word	0x000000ff
        /*01bc*/ 	.word	0x00000048
        /*01c0*/ 	.short	0x0100
        /*01c2*/ 	.byte	0x08
	.zero		1


	//   ....[19]....
        /*01c4*/ 	.word	0x00000380
        /*01c8*/ 	.word	0x000000ff
        /*01cc*/ 	.word	0x000000b8
        /*01d0*/ 	.short	0x0100
        /*01d2*/ 	.byte	0x08
	.zero		1


	//   ....[20]....
        /*01d4*/ 	.word	0x00000390
        /*01d8*/ 	.word	0x000000ff
        /*01dc*/ 	.word	0x00000050
        /*01e0*/ 	.short	0x0100
        /*01e2*/ 	.byte	0x08
	.zero		1


	//   ....[21]....
        /*01e4*/ 	.word	0x000003a0
        /*01e8*/ 	.word	0x000000ff
        /*01ec*/ 	.word	0x000000c0
        /*01f0*/ 	.short	0x0100
        /*01f2*/ 	.byte	0x08
	.zero		1


	//   ....[22]....
        /*01f4*/ 	.word	0x000003b0
        /*01f8*/ 	.word	0x000000ff
        /*01fc*/ 	.word	0x00000058
        /*0200*/ 	.short	0x0100
        /*0202*/ 	.byte	0x08
	.zero		1


	//   ....[23]....
        /*0204*/ 	.word	0x000003c0
        /*0208*/ 	.word	0x000000ff
        /*020c*/ 	.word	0x000000c8
        /*0210*/ 	.short	0x0100
        /*0212*/ 	.byte	0x08
	.zero		1


	//   ....[24]....
        /*0214*/ 	.word	0x000003d0
        /*0218*/ 	.word	0x000000ff
        /*021c*/ 	.word	0x00000060
        /*0220*/ 	.short	0x0100
        /*0222*/ 	.byte	0x08
	.zero		1


	//   ....[25]....
        /*0224*/ 	.word	0x000003e0
        /*0228*/ 	.word	0x000000ff
        /*022c*/ 	.word	0x000000d0
        /*0230*/ 	.short	0x0100
        /*0232*/ 	.byte	0x08
	.zero		1


	//   ....[26]....
        /*0234*/ 	.word	0x000003f0
        /*0238*/ 	.word	0x000000ff
        /*023c*/ 	.word	0x00000068
        /*0240*/ 	.short	0x0100
        /*0242*/ 	.byte	0x08
	.zero		1


	//   ....[27]....
        /*0244*/ 	.word	0x00000400
        /*0248*/ 	.word	0x000000ff
        /*024c*/ 	.word	0x000000d8
        /*0250*/ 	.short	0x0100
        /*0252*/ 	.byte	0x08
	.zero		1


	//   ....[28]....
        /*0254*/ 	.word	0x00000940
        /*0258*/ 	.word	0x000000ff
        /*025c*/ 	.word	0x00000110
        /*0260*/ 	.short	0x0100
        /*0262*/ 	.byte	0x08
	.zero		1


	//   ....[29]....
        /*0264*/ 	.word	0x000009f0
        /*0268*/ 	.word	0x000000ff
        /*026c*/ 	.word	0x00000118
        /*0270*/ 	.short	0x0100
        /*0272*/ 	.byte	0x08
	.zero		1


	//   ....[30]....
        /*0274*/ 	.word	0x00000a60
        /*0278*/ 	.word	0x000000ff
        /*027c*/ 	.word	0x000000f0
        /*0280*/ 	.short	0x0100
        /*0282*/ 	.byte	0x09
	.zero		1


	//   ....[31]....
        /*0284*/ 	.word	0x00000a70
        /*0288*/ 	.word	0x000000ff
        /*028c*/ 	.word	0x000000f8
        /*0290*/ 	.short	0x0100
        /*0292*/ 	.byte	0x09
	.zero		1


	//   ....[32]....
        /*0294*/ 	.word	0x00000a80
        /*0298*/ 	.word	0x000000ff
        /*029c*/ 	.word	0x00000100
        /*02a0*/ 	.short	0x0100
        /*02a2*/ 	.byte	0x09
	.zero		1


	//   ....[33]....
        /*02a4*/ 	.word	0x00000a90
        /*02a8*/ 	.word	0x000000ff
        /*02ac*/ 	.word	0x00000108
        /*02b0*/ 	.short	0x0100
        /*02b2*/ 	.byte	0x09
	.zero		1


	//   ....[34]....
        /*02b4*/ 	.word	0x00001880
        /*02b8*/ 	.word	0x000000ff
        /*02bc*/ 	.word	0xfffffff8
        /*02c0*/ 	.short	0x010a
        /*02c2*/ 	.byte	0x0b
	.zero		1


	//   ....[35]....
        /*02c4*/ 	.word	0x00001b50
        /*02c8*/ 	.word	0x000000ff
        /*02cc*/ 	.word	0x00000000
        /*02d0*/ 	.short	0x010a
        /*02d2*/ 	.byte	0x06
	.zero		1


	//   ....[36]....
        /*02d4*/ 	.word	0x00001b90
        /*02d8*/ 	.word	0x000000ff
        /*02dc*/ 	.word	0x00000000
        /*02e0*/ 	.short	0x010a
        /*02e2*/ 	.byte	0x06
	.zero		1


	//   ....[37]....
        /*02e4*/ 	.word	0x000021c0
        /*02e8*/ 	.word	0x000000ff
        /*02ec*/ 	.word	0x00000000
        /*02f0*/ 	.short	0x010a
        /*02f2*/ 	.byte	0x10
	.zero		1


	//   ....[38]....
        /*02f4*/ 	.word	0x00002200
        /*02f8*/ 	.word	0x000000ff
        /*02fc*/ 	.word	0x00000000
        /*0300*/ 	.short	0x010a
        /*0302*/ 	.byte	0x10
	.zero		1


	//   ....[39]....
        /*0304*/ 	.word	0x000026a0
        /*0308*/ 	.word	0x00000013
        /*030c*/ 	.word	0x00000000
        /*0310*/ 	.short	0x0101
        /*0312*/ 	.byte	0x3f
	.zero		1


	//   ....[40]....
        /*0314*/ 	.word	0x00002a20
        /*0318*/ 	.word	0x00000011
        /*031c*/ 	.word	0x00000000
        /*0320*/ 	.short	0x0101
        /*0322*/ 	.byte	0x17
	.zero		1


	//   ....[41]....
        /*0324*/ 	.word	0x00002b50
        /*0328*/ 	.word	0x00000010
        /*032c*/ 	.word	0x00000000
        /*0330*/ 	.short	0x0101
        /*0332*/ 	.byte	0x3f
	.zero		1


	//   ....[42]....
        /*0334*/ 	.word	0x00002c10
        /*0338*/ 	.word	0x000000ff
        /*033c*/ 	.word	0x00000008
        /*0340*/ 	.short	0x010a
        /*0342*/ 	.byte	0x0b
	.zero		1


	//   ....[43]....
        /*0344*/ 	.word	0x00005480
        /*0348*/ 	.word	0x00000004
        /*034c*/ 	.word	0x00000000
        /*0350*/ 	.short	0x0101
        /*0352*/ 	.byte	0x17
	.zero		1


	//   ....[44]....
        /*0354*/ 	.word	0x00005da0
        /*0358*/ 	.word	0x00000013
        /*035c*/ 	.word	0x00000070
        /*0360*/ 	.short	0x010a
        /*0362*/ 	.byte	0x3f
	.zero		1


	//   ....[45]....
        /*0364*/ 	.word	0x00006130
        /*0368*/ 	.word	0x0000000a
        /*036c*/ 	.word	0x00000118
        /*0370*/ 	.short	0x0101
        /*0372*/ 	.byte	0x3f
	.zero		1


	//   ....[46]....
        /*0374*/ 	.word	0x00006890
        /*0378*/ 	.word	0x00000005
        /*037c*/ 	.word	0x00000000
        /*0380*/ 	.short	0x010a
        /*0382*/ 	.byte	0x3f
	.zero		1


	//   ....[47]....
        /*0384*/ 	.word	0x00006910
        /*0388*/ 	.word	0x00000007
        /*038c*/ 	.word	0x00000000
        /*0390*/ 	.short	0x010a
        /*0392*/ 	.byte	0x3f
	.zero		1


	//   ....[48]....
        /*0394*/ 	.word	0x000069a0
        /*0398*/ 	.word	0x00000006
        /*039c*/ 	.word	0x00000000
        /*03a0*/ 	.short	0x010a
        /*03a2*/ 	.byte	0x3f
	.zero		1


	//   ....[49]....
        /*03a4*/ 	.word	0x00006a30
        /*03a8*/ 	.word	0x00000009
        /*03ac*/ 	.word	0x00000000
        /*03b0*/ 	.short	0x010a
        /*03b2*/ 	.byte	0x3f
	.zero		1


	//   ....[50]....
        /*03b4*/ 	.word	0x00006ac0
        /*03b8*/ 	.word	0x00000006
        /*03bc*/ 	.word	0x00000000
        /*03c0*/ 	.short	0x010a
        /*03c2*/ 	.byte	0x3f
	.zero		1


	//   ....[51]....
        /*03c4*/ 	.word	0x00006b50
        /*03c8*/ 	.word	0x00000009
        /*03cc*/ 	.word	0x00000000
        /*03d0*/ 	.short	0x010a
        /*03d2*/ 	.byte	0x3f
	.zero		1


	//   ....[52]....
        /*03d4*/ 	.word	0x00006be0
        /*03d8*/ 	.word	0x00000006
        /*03dc*/ 	.word	0x00000000
        /*03e0*/ 	.short	0x010a
        /*03e2*/ 	.byte	0x3f
	.zero		1


	//   ....[53]....
        /*03e4*/ 	.word	0x00006c70
        /*03e8*/ 	.word	0x00000009
        /*03ec*/ 	.word	0x00000000
        /*03f0*/ 	.short	0x010a
        /*03f2*/ 	.byte	0x3f
	.zero		1


	//   ....[54]....
        /*03f4*/ 	.word	0x00006d00
        /*03f8*/ 	.word	0x00000006
        /*03fc*/ 	.word	0x00000000
        /*0400*/ 	.short	0x010a
        /*0402*/ 	.byte	0x3f
	.zero		1


	//   ....[55]....
        /*0404*/ 	.word	0x00006d90
        /*0408*/ 	.word	0x00000009
        /*040c*/ 	.word	0x00000000
        /*0410*/ 	.short	0x010a
        /*0412*/ 	.byte	0x3f
	.zero		1


	//   ....[56]....
        /*0414*/ 	.word	0x00006e20
        /*0418*/ 	.word	0x00000006
        /*041c*/ 	.word	0x00000000
        /*0420*/ 	.short	0x010a
        /*0422*/ 	.byte	0x3f
	.zero		1


	//   ....[57]....
        /*0424*/ 	.word	0x00006eb0
        /*0428*/ 	.word	0x00000009
        /*042c*/ 	.word	0x00000000
        /*0430*/ 	.short	0x010a
        /*0432*/ 	.byte	0x3f
	.zero		1


	//   ....[58]....
        /*0434*/ 	.word	0x00006f40
        /*0438*/ 	.word	0x00000006
        /*043c*/ 	.word	0x00000000
        /*0440*/ 	.short	0x010a
        /*0442*/ 	.byte	0x3f
	.zero		1


	//   ....[59]....
        /*0444*/ 	.word	0x00006fd0
        /*0448*/ 	.word	0x00000003
        /*044c*/ 	.word	0x00000000
        /*0450*/ 	.short	0x010a
        /*0452*/ 	.byte	0x3f
	.zero		1


	//   ....[60]....
        /*0454*/ 	.word	0x00007040
        /*0458*/ 	.word	0x00000011
        /*045c*/ 	.word	0xfffffff8
        /*0460*/ 	.short	0x010a
        /*0462*/ 	.byte	0x3f
	.zero		1


	//   ....[61]....
        /*0464*/ 	.word	0x000070a0
        /*0468*/ 	.word	0x00000011
        /*046c*/ 	.word	0x00000000
        /*0470*/ 	.short	0x010a
        /*0472*/ 	.byte	0x3f
	.zero		1


	//   ....[62]....
        /*0474*/ 	.word	0x00007100
        /*0478*/ 	.word	0x00000013
        /*047c*/ 	.word	0x00000000
        /*0480*/ 	.short	0x010a
        /*0482*/ 	.byte	0x3f
	.zero		1


	//   ....[63]....
        /*0484*/ 	.word	0x00007160
        /*0488*/ 	.word	0x00000011
        /*048c*/ 	.word	0x00000008
        /*0490*/ 	.short	0x010a
        /*0492*/ 	.byte	0x3f
	.zero		1


	//   ....[64]....
        /*0494*/ 	.word	0x00007230
        /*0498*/ 	.word	0x00000013
        /*049c*/ 	.word	0x00000070
        /*04a0*/ 	.short	0x010a
        /*04a2*/ 	.byte	0x3f
	.zero		1


	//   ....[65]....
        /*04a4*/ 	.word	0x00007310
        /*04a8*/ 	.word	0x00000005
        /*04ac*/ 	.word	0x00000000
        /*04b0*/ 	.short	0x010a
        /*04b2*/ 	.byte	0x3f
	.zero		1


	//   ....[66]....
        /*04b4*/ 	.word	0x00007360
        /*04b8*/ 	.word	0x00000007
        /*04bc*/ 	.word	0x00000000
        /*04c0*/ 	.short	0x010a
        /*04c2*/ 	.byte	0x3f
	.zero		1


	//   ....[67]....
        /*04c4*/ 	.word	0x000073b0
        /*04c8*/ 	.word	0x00000006
        /*04cc*/ 	.word	0x00000000
        /*04d0*/ 	.short	0x010a
        /*04d2*/ 	.byte	0x3f
	.zero		1


	//   ....[68]....
        /*04d4*/ 	.word	0x00007400
        /*04d8*/ 	.word	0x00000009
        /*04dc*/ 	.word	0x00000000
        /*04e0*/ 	.short	0x010a
        /*04e2*/ 	.byte	0x3f
	.zero		1


	//   ....[69]....
        /*04e4*/ 	.word	0x00007450
        /*04e8*/ 	.word	0x00000006
        /*04ec*/ 	.word	0x00000000
        /*04f0*/ 	.short	0x010a
        /*04f2*/ 	.byte	0x3f
	.zero		1


	//   ....[70]....
        /*04f4*/ 	.word	0x000074a0
        /*04f8*/ 	.word	0x00000009
        /*04fc*/ 	.word	0x00000000
        /*0500*/ 	.short	0x010a
        /*0502*/ 	.byte	0x3f
	.zero		1


	//   ....[71]....
        /*0504*/ 	.word	0x000074f0
        /*0508*/ 	.word	0x00000006
        /*050c*/ 	.word	0x00000000
        /*0510*/ 	.short	0x010a
        /*0512*/ 	.byte	0x3f
	.zero		1


	//   ....[72]....
        /*0514*/ 	.word	0x00007540
        /*0518*/ 	.word	0x00000009
        /*051c*/ 	.word	0x00000000
        /*0520*/ 	.short	0x010a
        /*0522*/ 	.byte	0x3f
	.zero		1


	//   ....[73]....
        /*0524*/ 	.word	0x00007590
        /*0528*/ 	.word	0x00000006
        /*052c*/ 	.word	0x00000000
        /*0530*/ 	.short	0x010a
        /*0532*/ 	.byte	0x3f
	.zero		1


	//   ....[74]....
        /*0534*/ 	.word	0x000075e0
        /*0538*/ 	.word	0x00000009
        /*053c*/ 	.word	0x00000000
        /*0540*/ 	.short	0x010a
        /*0542*/ 	.byte	0x3f
	.zero		1


	//   ....[75]....
        /*0544*/ 	.word	0x00007630
        /*0548*/ 	.word	0x00000006
        /*054c*/ 	.word	0x00000000
        /*0550*/ 	.short	0x010a
        /*0552*/ 	.byte	0x3f
	.zero		1


	//   ....[76]....
        /*0554*/ 	.word	0x00007680
        /*0558*/ 	.word	0x00000009
        /*055c*/ 	.word	0x00000000
        /*0560*/ 	.short	0x010a
        /*0562*/ 	.byte	0x3f
	.zero		1


	//   ....[77]....
        /*0564*/ 	.word	0x000076d0
        /*0568*/ 	.word	0x00000006
        /*056c*/ 	.word	0x00000000
        /*0570*/ 	.short	0x010a
        /*0572*/ 	.byte	0x3f
	.zero		1


	//----- nvinfo : EIATTR_NUM_MBARRIERS
	.align		4
.L_28:
        /*0574*/ 	.byte	0x03, 0x38
        /*0576*/ 	.short	0x0022


	//----- nvinfo : EIATTR_EXIT_INSTR_OFFSETS
	.align		4
        /*0578*/ 	.byte	0x04, 0x1c
        /*057a*/ 	.short	(.L_30 - .L_29)


	//   ....[0]....
.L_29:
        /*057c*/ 	.word	0x00001540


	//   ....[1]....
        /*0580*/ 	.word	0x000015a0


	//   ....[2]....
        /*0584*/ 	.word	0x00005a90


	//   ....[3]....
        /*0588*/ 	.word	0x00005ac0


	//   ....[4]....
        /*058c*/ 	.word	0x00007020


	//----- nvinfo : EIATTR_MAX_THREADS
	.align		4
.L_30:
        /*0590*/ 	.byte	0x04, 0x05
        /*0592*/ 	.short	(.L_32 - .L_31)
.L_31:
        /*0594*/ 	.word	0x00000180
        /*0598*/ 	.word	0x00000001
        /*059c*/ 	.word	0x00000001


	//----- nvinfo : EIATTR_CRS_STACK_SIZE
	.align		4
.L_32:
        /*05a0*/ 	.byte	0x04, 0x1e
        /*05a2*/ 	.short	(.L_34 - .L_33)
.L_33:
        /*05a4*/ 	.word	0x00000000


	//----- nvinfo : EIATTR_CBANK_PARAM_SIZE
	.align		4
.L_34:
        /*05a8*/ 	.byte	0x03, 0x19
        /*05aa*/ 	.short	0x0470


	//----- nvinfo : EIATTR_PARAM_CBANK
	.align		4
        /*05ac*/ 	.byte	0x04, 0x0a
        /*05ae*/ 	.short	(.L_36 - .L_35)
	.align		4
.L_35:
        /*05b0*/ 	.word	index@(.nv.constant0._ZN7cutlass13device_kernelINS_4gemm6kernel13GemmUniversalIN4cute5tupleIJiiiiEEENS1_10collective13CollectiveMmaINS1_37MainloopSm90TmaGmmaWarpSpecializedFP8ILi14ENS5_IJNS4_1CILi4EEENSA_ILi1EEESC_EEENS1_32KernelTmaWarpSpecializedPingpongEEENS5_IJNSA_ILi64EEESG_NSA_ILi128EEEEEENS_12float_e5m2_tENS5_IJlSC_lEEESJ_SK_NS4_8TiledMMAINS4_8MMA_AtomIJNS4_4SM904GMMA30MMA_64x64x32_F32E5M2E5M2_SS_TNILNSO_7ScaleInE1ELSQ_1EEEEEENS4_6LayoutINS5_IJSC_SC_SC_EEENS5_IJNSA_ILi0EEESV_SV_EEEEENS5_IJNS4_10UnderscoreESY_SY_EEEEENS4_13SM90_TMA_LOADENS4_14ComposedLayoutINS4_7SwizzleILi3ELi4ELi3EEENS4_18smem_ptr_flag_bitsILi8EEENST_INS5_IJNSA_ILi8EEESH_EEENS5_IJSH_SC_EEEEEEEvNS4_8identityENS4_23SM90_TMA_LOAD_MULTICASTES1B_vS1C_EENS_8epilogue10collective6detail29Sm90TmaWarpSpecializedAdapterINS1G_15DefaultEpilogueISJ_SK_SK_NS1F_6thread17LinearCombinationISJ_Li1EffLNS1K_9ScaleType4KindE0ELNS_15FloatRoundStyleE2ESJ_EENS1_15EpilogueDefaultEEEEEvvEEEEvNT_6ParamsE)
        /*05b4*/ 	.short	0x0210
        /*05b6*/ 	.short	0x0470


	//----- nvinfo : EIATTR_SW_WAR
	.align		4
.L_36:
        /*05b8*/ 	.byte	0x04, 0x36
        /*05ba*/ 	.short	(.L_38 - .L_37)
.L_37:
        /*05bc*/ 	.word	0x00000008
.L_38:


//--------------------- .nv.callgraph             --------------------------
	.section	.nv.callgraph,"",@"SHT_CUDA_CALLGRAPH"
	.align	4
	.sectionentsize	8
	.align		4
        /*0000*/ 	.word	0x00000000
	.align		4
        /*0004*/ 	.word	0xffffffff
	.align		4
        /*0008*/ 	.word	0x00000000
	.align		4
        /*000c*/ 	.word	0xfffffffe
	.align		4
        /*0010*/ 	.word	0x00000000
	.align		4
        /*0014*/ 	.word	0xfffffffd
	.align		4
        /*0018*/ 	.word	0x00000000
	.align		4
        /*001c*/ 	.word	0xfffffffc


//--------------------- .nv.constant4             --------------------------
	.section	.nv.constant4,"a",@progbits
	.align	8
	.align		8
.nv.constant4:
        /*0000*/ 	.dword	_ZN40_INTERNAL_112a2616_4_k_cu_e7c8c0ec_272934cuda3std3__45__cpo5beginE
	.align		8
        /*0008*/ 	.dword	_ZN40_INTERNAL_112a2616_4_k_cu_e7c8c0ec_272934cuda3std3__45__cpo3endE
	.align		8
        /*0010*/ 	.dword	_ZN40_INTERNAL_112a2616_4_k_cu_e7c8c0ec_272934cuda3std3__45__cpo6cbeginE
	.align		8
        /*0018*/ 	.dword	_ZN40_INTERNAL_112a2616_4_k_cu_e7c8c0ec_272934cuda3std3__45__cpo4cendE
	.align		8
        /*0020*/ 	.dword	_ZN40_INTERNAL_112a2616_4_k_cu_e7c8c0ec_272934cuda3std3__442_GLOBAL__N__112a2616_4_k_cu_e7c8c0ec_272936ignoreE
	.align		8
        /*0028*/ 	.dword	_ZN40_INTERNAL_112a2616_4_k_cu_e7c8c0ec_272934cuda3std3__419piecewise_constructE
	.align		8
        /*0030*/ 	.dword	_ZN40_INTERNAL_112a2616_4_k_cu_e7c8c0ec_272934cuda3std3__48in_placeE
	.align		8
        /*0038*/ 	.dword	_ZN40_INTERNAL_112a2616_4_k_cu_e7c8c0ec_272934cuda3std6ranges3__45__cpo4swapE
	.align		8
        /*0040*/ 	.dword	_ZN40_INTERNAL_112a2616_4_k_cu_e7c8c0ec_272934cuda3std6ranges3__45__cpo9iter_moveE
	.align		8
        /*0048*/ 	.dword	_ZN40_INTERNAL_112a2616_4_k_cu_e7c8c0ec_272934cute7productE
	.align		8
        /*0050*/ 	.dword	_ZN40_INTERNAL_112a2616_4_k_cu_e7c8c0ec_272934cute1_E


//--------------------- .text._ZN7cutlass13device_kernelINS_4gemm6kernel13GemmUniversalIN4cute5tupleIJiiiiEEENS1_10collective13CollectiveMmaINS1_37MainloopSm90TmaGmmaWarpSpecializedFP8ILi14ENS5_IJNS4_1CILi4EEENSA_ILi1EEESC_EEENS1_32KernelTmaWarpSpecializedPingpongEEENS5_IJNSA_ILi64EEESG_NSA_ILi128EEEEEENS_12float_e5m2_tENS5_IJlSC_lEEESJ_SK_NS4_8TiledMMAINS4_8MMA_AtomIJNS4_4SM904GMMA30MMA_64x64x32_F32E5M2E5M2_SS_TNILNSO_7ScaleInE1ELSQ_1EEEEEENS4_6LayoutINS5_IJSC_SC_SC_EEENS5_IJNSA_ILi0EEESV_SV_EEEEENS5_IJNS4_10UnderscoreESY_SY_EEEEENS4_13SM90_TMA_LOADENS4_14ComposedLayoutINS4_7SwizzleILi3ELi4ELi3EEENS4_18smem_ptr_flag_bitsILi8EEENST_INS5_IJNSA_ILi8EEESH_EEENS5_IJSH_SC_EEEEEEEvNS4_8identityENS4_23SM90_TMA_LOAD_MULTICASTES1B_vS1C_EENS_8epilogue10collective6detail29Sm90TmaWarpSpecializedAdapterINS1G_15DefaultEpilogueISJ_SK_SK_NS1F_6thread17LinearCombinationISJ_Li1EffLNS1K_9ScaleType4KindE0ELNS_15FloatRoundStyleE2ESJ_EENS1_15EpilogueDefaultEEEEEvvEEEEvNT_6ParamsE --------------------------
	.section	.text._ZN7cutlass13device_kernelINS_4gemm6kernel13GemmUniversalIN4cute5tupleIJiiiiEEENS1_10collective13CollectiveMmaINS1_37MainloopSm90TmaGmmaWarpSpecializedFP8ILi14ENS5_IJNS4_1CILi4EEENSA_ILi1EEESC_EEENS1_32KernelTmaWarpSpecializedPingpongEEENS5_IJNSA_ILi64EEESG_NSA_ILi128EEEEEENS_12float_e5m2_tENS5_IJlSC_lEEESJ_SK_NS4_8TiledMMAINS4_8MMA_AtomIJNS4_4SM904GMMA30MMA_64x64x32_F32E5M2E5M2_SS_TNILNSO_7ScaleInE1ELSQ_1EEEEEENS4_6LayoutINS5_IJSC_SC_SC_EEENS5_IJNSA_ILi0EEESV_SV_EEEEENS5_IJNS4_10UnderscoreESY_SY_EEEEENS4_13SM90_TMA_LOADENS4_14ComposedLayoutINS4_7SwizzleILi3ELi4ELi3EEENS4_18smem_ptr_flag_bitsILi8EEENST_INS5_IJNSA_ILi8EEESH_EEENS5_IJSH_SC_EEEEEEEvNS4_8identityENS4_23SM90_TMA_LOAD_MULTICASTES1B_vS1C_EENS_8epilogue10collective6detail29Sm90TmaWarpSpecializedAdapterINS1G_15DefaultEpilogueISJ_SK_SK_NS1F_6thread17LinearCombinationISJ_Li1EffLNS1K_9ScaleType4KindE0ELNS_15FloatRoundStyleE2ESJ_EENS1_15EpilogueDefaultEEEEEvvEEEEvNT_6ParamsE,"ax",@progbits
	.align	128
.text._ZN7cutlass13device_kernelINS_4gemm6kernel13GemmUniversalIN4cute5tupleIJiiiiEEENS1_10collective13CollectiveMmaINS1_37MainloopSm90TmaGmmaWarpSpecializedFP8ILi14ENS5_IJNS4_1CILi4EEENSA_ILi1EEESC_EEENS1_32KernelTmaWarpSpecializedPingpongEEENS5_IJNSA_ILi64EEESG_NSA_ILi128EEEEEENS_12float_e5m2_tENS5_IJlSC_lEEESJ_SK_NS4_8TiledMMAINS4_8MMA_AtomIJNS4_4SM904GMMA30MMA_64x64x32_F32E5M2E5M2_SS_TNILNSO_7ScaleInE1ELSQ_1EEEEEENS4_6LayoutINS5_IJSC_SC_SC_EEENS5_IJNSA_ILi0EEESV_SV_EEEEENS5_IJNS4_10UnderscoreESY_SY_EEEEENS4_13SM90_TMA_LOADENS4_14ComposedLayoutINS4_7SwizzleILi3ELi4ELi3EEENS4_18smem_ptr_flag_bitsILi8EEENST_INS5_IJNSA_ILi8EEESH_EEENS5_IJSH_SC_EEEEEEEvNS4_8identityENS4_23SM90_TMA_LOAD_MULTICASTES1B_vS1C_EENS_8epilogue10collective6detail29Sm90TmaWarpSpecializedAdapterINS1G_15DefaultEpilogueISJ_SK_SK_NS1F_6thread17LinearCombinationISJ_Li1EffLNS1K_9ScaleType4KindE0ELNS_15FloatRoundStyleE2ESJ_EENS1_15EpilogueDefaultEEEEEvvEEEEvNT_6ParamsE:
        .type           _ZN7cutlass13device_kernelINS_4gemm6kernel13GemmUniversalIN4cute5tupleIJiiiiEEENS1_10collective13CollectiveMmaINS1_37MainloopSm90TmaGmmaWarpSpecializedFP8ILi14ENS5_IJNS4_1CILi4EEENSA_ILi1EEESC_EEENS1_32KernelTmaWarpSpecializedPingpongEEENS5_IJNSA_ILi64EEESG_NSA_ILi128EEEEEENS_12float_e5m2_tENS5_IJlSC_lEEESJ_SK_NS4_8TiledMMAINS4_8MMA_AtomIJNS4_4SM904GMMA30MMA_64x64x32_F32E5M2E5M2_SS_TNILNSO_7ScaleInE1ELSQ_1EEEEEENS4_6LayoutINS5_IJSC_SC_SC_EEENS5_IJNSA_ILi0EEESV_SV_EEEEENS5_IJNS4_10UnderscoreESY_SY_EEEEENS4_13SM90_TMA_LOADENS4_14ComposedLayoutINS4_7SwizzleILi3ELi4ELi3EEENS4_18smem_ptr_flag_bitsILi8EEENST_INS5_IJNSA_ILi8EEESH_EEENS5_IJSH_SC_EEEEEEEvNS4_8identityENS4_23SM90_TMA_LOAD_MULTICASTES1B_vS1C_EENS_8epilogue10collective6detail29Sm90TmaWarpSpecializedAdapterINS1G_15DefaultEpilogueISJ_SK_SK_NS1F_6thread17LinearCombinationISJ_Li1EffLNS1K_9ScaleType4KindE0ELNS_15FloatRoundStyleE2ESJ_EENS1_15EpilogueDefaultEEEEEvvEEEEvNT_6ParamsE,@function
        .size           _ZN7cutlass13device_kernelINS_4gemm6kernel13GemmUniversalIN4cute5tupleIJiiiiEEENS1_10collective13CollectiveMmaINS1_37MainloopSm90TmaGmmaWarpSpecializedFP8ILi14ENS5_IJNS4_1CILi4EEENSA_ILi1EEESC_EEENS1_32KernelTmaWarpSpecializedPingpongEEENS5_IJNSA_ILi64EEESG_NSA_ILi128EEEEEENS_12float_e5m2_tENS5_IJlSC_lEEESJ_SK_NS4_8TiledMMAINS4_8MMA_AtomIJNS4_4SM904GMMA30MMA_64x64x32_F32E5M2E5M2_SS_TNILNSO_7ScaleInE1ELSQ_1EEEEEENS4_6LayoutINS5_IJSC_SC_SC_EEENS5_IJNSA_ILi0EEESV_SV_EEEEENS5_IJNS4_10UnderscoreESY_SY_EEEEENS4_13SM90_TMA_LOADENS4_14ComposedLayoutINS4_7SwizzleILi3ELi4ELi3EEENS4_18smem_ptr_flag_bitsILi8EEENST_INS5_IJNSA_ILi8EEESH_EEENS5_IJSH_SC_EEEEEEEvNS4_8identityENS4_23SM90_TMA_LOAD_MULTICASTES1B_vS1C_EENS_8epilogue10collective6detail29Sm90TmaWarpSpecializedAdapterINS1G_15DefaultEpilogueISJ_SK_SK_NS1F_6thread17LinearCombinationISJ_Li1EffLNS1K_9ScaleType4KindE0ELNS_15FloatRoundStyleE2ESJ_EENS1_15EpilogueDefaultEEEEEvvEEEEvNT_6ParamsE,(.L_x_167 - _ZN7cutlass13device_kernelINS_4gemm6kernel13GemmUniversalIN4cute5tupleIJiiiiEEENS1_10collective13CollectiveMmaINS1_37MainloopSm90TmaGmmaWarpSpecializedFP8ILi14ENS5_IJNS4_1CILi4EEENSA_ILi1EEESC_EEENS1_32KernelTmaWarpSpecializedPingpongEEENS5_IJNSA_ILi64EEESG_NSA_ILi128EEEEEENS_12float_e5m2_tENS5_IJlSC_lEEESJ_SK_NS4_8TiledMMAINS4_8MMA_AtomIJNS4_4SM904GMMA30MMA_64x64x32_F32E5M2E5M2_SS_TNILNSO_7ScaleInE1ELSQ_1EEEEEENS4_6LayoutINS5_IJSC_SC_SC_EEENS5_IJNSA_ILi0EEESV_SV_EEEEENS5_IJNS4_10UnderscoreESY_SY_EEEEENS4_13SM90_TMA_LOADENS4_14ComposedLayoutINS4_7SwizzleILi3ELi4ELi3EEENS4_18smem_ptr_flag_bitsILi8EEENST_INS5_IJNSA_ILi8EEESH_EEENS5_IJSH_SC_EEEEEEEvNS4_8identityENS4_23SM90_TMA_LOAD_MULTICASTES1B_vS1C_EENS_8epilogue10collective6detail29Sm90TmaWarpSpecializedAdapterINS1G_15DefaultEpilogueISJ_SK_SK_NS1F_6thread17LinearCombinationISJ_Li1EffLNS1K_9ScaleType4KindE0ELNS_15FloatRoundStyleE2ESJ_EENS1_15EpilogueDefaultEEEEEvvEEEEvNT_6ParamsE)
        .other          _ZN7cutlass13device_kernelINS_4gemm6kernel13GemmUniversalIN4cute5tupleIJiiiiEEENS1_10collective13CollectiveMmaINS1_37MainloopSm90TmaGmmaWarpSpecializedFP8ILi14ENS5_IJNS4_1CILi4EEENSA_ILi1EEESC_EEENS1_32KernelTmaWarpSpecializedPingpongEEENS5_IJNSA_ILi64EEESG_NSA_ILi128EEEEEENS_12float_e5m2_tENS5_IJlSC_lEEESJ_SK_NS4_8TiledMMAINS4_8MMA_AtomIJNS4_4SM904GMMA30MMA_64x64x32_F32E5M2E5M2_SS_TNILNSO_7ScaleInE1ELSQ_1EEEEEENS4_6LayoutINS5_IJSC_SC_SC_EEENS5_IJNSA_ILi0EEESV_SV_EEEEENS5_IJNS4_10UnderscoreESY_SY_EEEEENS4_13SM90_TMA_LOADENS4_14ComposedLayoutINS4_7SwizzleILi3ELi4ELi3EEENS4_18smem_ptr_flag_bitsILi8EEENST_INS5_IJNSA_ILi8EEESH_EEENS5_IJSH_SC_EEEEEEEvNS4_8identityENS4_23SM90_TMA_LOAD_MULTICASTES1B_vS1C_EENS_8epilogue10collective6detail29Sm90TmaWarpSpecializedAdapterINS1G_15DefaultEpilogueISJ_SK_SK_NS1F_6thread17LinearCombinationISJ_Li1EffLNS1K_9ScaleType4KindE0ELNS_15FloatRoundStyleE2ESJ_EENS1_15EpilogueDefaultEEEEEvvEEEEvNT_6ParamsE,@"STO_CUDA_ENTRY STV_DEFAULT"
_ZN7cutlass13device_kernelINS_4gemm6kernel13GemmUniversalIN4cute5tupleIJiiiiEEENS1_10collective13CollectiveMmaINS1_37MainloopSm90TmaGmmaWarpSpecializedFP8ILi14ENS5_IJNS4_1CILi4EEENSA_ILi1EEESC_EEENS1_32KernelTmaWarpSpecializedPingpongEEENS5_IJNSA_ILi64EEESG_NSA_ILi128EEEEEENS_12float_e5m2_tENS5_IJlSC_lEEESJ_SK_NS4_8TiledMMAINS4_8MMA_AtomIJNS4_4SM904GMMA30MMA_64x64x32_F32E5M2E5M2_SS_TNILNSO_7ScaleInE1ELSQ_1EEEEEENS4_6LayoutINS5_IJSC_SC_SC_EEENS5_IJNSA_ILi0EEESV_SV_EEEEENS5_IJNS4_10UnderscoreESY_SY_EEEEENS4_13SM90_TMA_LOADENS4_14ComposedLayoutINS4_7SwizzleILi3ELi4ELi3EEENS4_18smem_ptr_flag_bitsILi8EEENST_INS5_IJNSA_ILi8EEESH_EEENS5_IJSH_SC_EEEEEEEvNS4_8identityENS4_23SM90_TMA_LOAD_MULTICASTES1B_vS1C_EENS_8epilogue10collective6detail29Sm90TmaWarpSpecializedAdapterINS1G_15DefaultEpilogueISJ_SK_SK_NS1F_6thread17LinearCombinationISJ_Li1EffLNS1K_9ScaleType4KindE0ELNS_15FloatRoundStyleE2ESJ_EENS1_15EpilogueDefaultEEEEEvvEEEEvNT_6ParamsE:
[----:B------:R-:W-:Y:S01]  /*0000*/  LDC R1, c[0x0][0x28] ;  /* 0x00000a00ff017b82 */ /* 0x000fe20000000800 */
[----:B------:R-:W0:Y:S01]  /*0010*/  S2R R11, SR_TID.X ;  /* 0x00000000000b7919 */ /* 0x000e220000002100 */
[----:B------:R-:W-:Y:S01]  /*0020*/  ELECT P0, URZ, PT ;  /* 0x00000000003f782f */ /* 0x000fe20003800000 */
[----:B------:R-:W-:Y:S01]  /*0030*/  BSSY B0, `(.L_x_0) ;  /* 0x000000f000007945 */ /* 0x000fe20003800000 */
[--C-:B0-----:R-:W-:Y:S02]  /*0040*/  SHF.R.U32.HI R0, RZ, 0x5, R11.reuse ;  /* 0x00000005ff007819 */ /* 0x101fe4000001160b */
[----:B------:R-:W-:-:S03]  /*0050*/  SHF.R.U32.HI R3, RZ, 0x7, R11 ;  /* 0x00000007ff037819 */ /* 0x000fc6000001160b */
[----:B------:R-:W0:Y:S04]  /*0060*/  SHFL.IDX PT, R2, R0, RZ, 0x1f ;  /* 0x00001fff00027589 */ /* 0x000e2800000e0000 */
[----:B------:R1:W2:Y:S01]  /*0070*/  SHFL.IDX PT, R5, R3, RZ, 0x1f ;  /* 0x00001fff03057589 */ /* 0x0002a200000e0000 */
[----:B0-----:R-:W-:-:S13]  /*0080*/  ISETP.NE.OR P0, PT, R2, RZ, !P0 ;  /* 0x000000ff0200720c */ /* 0x001fda0004705670 */
[----:B-12---:R-:W-:Y:S05]  /*0090*/  @P0 BRA `(.L_x_1) ;  /* 0x0000000000200947 */ /* 0x006fea0003800000 */
[----:B------:R-:W-:Y:S02]  /*00a0*/  ULDC.64 UR4, c[0x0][0x198] ;  /* 0x0000660000047ab9 */ /* 0x000fe40000000a00 */
[----:B------:R-:W-:Y:S02]  /*00b0*/  UIADD3 UR6, UP0, UR4, 0xf0, URZ ;  /* 0x000000f004067890 */ /* 0x000fe4000ff1e03f */
[----:B------:R-:W-:Y:S02]  /*00c0*/  UIADD3 UR4, UP1, UR4, 0x1f0, URZ ;  /* 0x000001f004047890 */ /* 0x000fe4000ff3e03f */
[----:B------:R-:W-:Y:S02]  /*00d0*/  UIADD3.X UR7, URZ, UR5, URZ, UP0, !UPT ;  /* 0x000000053f077290 */ /* 0x000fe400087fe43f */
[----:B------:R-:W-:-:S07]  /*00e0*/  UIADD3.X UR5, URZ, UR5, URZ, UP1, !UPT ;  /* 0x000000053f057290 */ /* 0x000fce0008ffe43f */
[----:B------:R0:W-:Y:S02]  /*00f0*/  UTMACCTL.PF [UR6] ;  /* 0x00000000060079b9 */ /* 0x0001e40008040000 */
[----:B------:R0:W-:Y:S02]  /*0100*/  UTMACCTL.PF [UR4] ;  /* 0x00000000040079b9 */ /* 0x0001e40008040000 */
[----:B0-----:R-:W-:Y:S01]  /*0110*/  NOP ;  /* 0x0000000000007918 */ /* 0x001fe20000000000 */
.L_x_1:
[----:B------:R-:W-:Y:S05]  /*0120*/  BSYNC B0 ;  /* 0x0000000000007941 */ /* 0x000fea0003800000 */
.L_x_0:
[----:B------:R-:W0:Y:S02]  /*0130*/  SHFL.IDX PT, R6, R0, RZ, 0x1f ;  /* 0x00001fff00067589 */ /* 0x000e2400000e0000 */
[----:B0-----:R-:W-:-:S13]  /*0140*/  ISETP.NE.AND P0, PT, R6, RZ, PT ;  /* 0x000000ff0600720c */ /* 0x001fda0003f05270 */
[----:B------:R-:W-:Y:S05]  /*0150*/  @P0 BRA `(.L_x_2) ;  /* 0x0000000000b40947 */ /* 0x000fea0003800000 */
[----:B------:R-:W-:Y:S01]  /*0160*/  ELECT P0, URZ, PT ;  /* 0x00000000003f782f */ /* 0x000fe20003800000 */
[----:B------:R-:W-:-:S12]  /*0170*/  BSSY B0, `(.L_x_2) ;  /* 0x000002b000007945 */ /* 0x000fd80003800000 */
[----:B------:R-:W-:Y:S05]  /*0180*/  @!P0 BRA `(.L_x_3) ;  /* 0x0000000000a48947 */ /* 0x000fea0003800000 */
[----:B------:R-:W0:Y:S01]  /*0190*/  S2UR UR8, SR_CgaCtaId ;  /* 0x00000000000879c3 */ /* 0x000e220000008800 */
[----:B------:R-:W-:Y:S01]  /*01a0*/  UMOV UR4, 0x400 ;  /* 0x0000040000047882 */ /* 0x000fe20000000000 */
[----:B------:R-:W-:Y:S01]  /*01b0*/  UMOV UR5, 0x1 ;  /* 0x0000000100057882 */ /* 0x000fe20000000000 */
[----:B------:R-:W-:Y:S02]  /*01c0*/  UMOV UR6, 0x4 ;  /* 0x0000000400067882 */ /* 0x000fe40000000000 */
[----:B------:R-:W-:-:S04]  /*01d0*/  UIADD3 UR6, -UR6, 0x100000, URZ ;  /* 0x0010000006067890 */ /* 0x000fc8000fffe13f */
[----:B------:R-:W-:Y:S02]  /*01e0*/  USHF.L.U32 UR7, UR6, 0xb, URZ ;  /* 0x0000000b06077899 */ /* 0x000fe4000800063f */
[----:B------:R-:W-:Y:S02]  /*01f0*/  USHF.L.U32 UR6, UR6, 0x1, URZ ;  /* 0x0000000106067899 */ /* 0x000fe4000800063f */
[----:B0-----:R-:W-:Y:S02]  /*0200*/  ULEA UR8, UR8, UR4, 0x18 ;  /* 0x0000000408087291 */ /* 0x001fe4000f8ec03f */
[----:B------:R-:W-:-:S04]  /*0210*/  UIADD3 UR4, -UR5, 0x100000, URZ ;  /* 0x0010000005047890 */ /* 0x000fc8000fffe13f */
[----:B------:R-:W-:Y:S02]  /*0220*/  USHF.L.U32 UR5, UR4, 0xb, URZ ;  /* 0x0000000b04057899 */ /* 0x000fe4000800063f */
[----:B------:R-:W-:Y:S01]  /*0230*/  USHF.L.U32 UR4, UR4, 0x1, URZ ;  /* 0x0000000104047899 */ /* 0x000fe2000800063f */
[----:B------:R-:W0:Y:S11]  /*0240*/  FENCE.VIEW.ASYNC.S ;  /* 0x00000000000073c6 */ /* 0x000e360000000000 */
[----:B0-----:R0:W1:Y:S01]  /*0250*/  SYNCS.EXCH.64 URZ, [UR8], UR4 ;  /* 0x00000004083f75b2 */ /* 0x0010620008000100 */
[----:B------:R0:W2:Y:S01]  /*0260*/  SYNCS.EXCH.64 URZ, [UR8+0x70], UR6 ;  /* 0x00007006083f75b2 */ /* 0x0000a20008000100 */
[----:B------:R0:W3:Y:S01]  /*0270*/  SYNCS.EXCH.64 URZ, [UR8+0x8], UR4 ;  /* 0x00000804083f75b2 */ /* 0x0000e20008000100 */
[----:B------:R0:W4:Y:S01]  /*0280*/  SYNCS.EXCH.64 URZ, [UR8+0x78], UR6 ;  /* 0x00007806083f75b2 */ /* 0x0001220008000100 */
[----:B------:R0:W0:Y:S01]  /*0290*/  SYNCS.EXCH.64 URZ, [UR8+0x10], UR4 ;  /* 0x00001004083f75b2 */ /* 0x0000220008000100 */
        /* <DEDUP_REMOVED lines=23> */
[----:B-1234-:R-:W-:Y:S01]  /*0410*/  NOP ;  /* 0x0000000000007918 */ /* 0x01efe20000000000 */
.L_x_3:
[----:B0-----:R-:W-:Y:S05]  /*0420*/  BSYNC B0 ;  /* 0x0000000000007941 */ /* 0x001fea0003800000 */
.L_x_2:
[----:B------:R-:W-:Y:S01]  /*0430*/  SHF.R.S32.HI R4, RZ, 0x1f, R11 ;  /* 0x0000001fff047819 */ /* 0x000fe2000001140b */
[----:B------:R-:W0:Y:S01]  /*0440*/  SHFL.IDX PT, R7, R0, RZ, 0x1f ;  /* 0x00001fff00077589 */ /* 0x000e2200000e0000 */
[----:B------:R-:W1:Y:S01]  /*0450*/  S2UR UR13, SR_CTAID.X ;  /* 0x00000000000d79c3 */ /* 0x000e620000002500 */
[----:B------:R-:W-:Y:S02]  /*0460*/  ELECT P0, URZ, PT ;  /* 0x00000000003f782f */ /* 0x000fe40003800000 */
[----:B------:R-:W-:Y:S01]  /*0470*/  LEA.HI R4, R4, R11, RZ, 0x7 ;  /* 0x0000000b04047211 */ /* 0x000fe200078f38ff */
[----:B------:R-:W2:Y:S01]  /*0480*/  SHFL.IDX PT, R8, R0, RZ, 0x1f ;  /* 0x00001fff00087589 */ /* 0x000ea200000e0000 */
[----:B------:R-:W-:Y:S01]  /*0490*/  SHF.R.S32.HI R9, RZ, 0x1f, R6 ;  /* 0x0000001fff097819 */ /* 0x000fe20000011406 */
[----:B------:R-:W-:Y:S01]  /*04a0*/  ULDC UR4, c[0x0][0x150] ;  /* 0x0000540000047ab9 */ /* 0x000fe20000000800 */
[----:B------:R-:W-:Y:S01]  /*04b0*/  LOP3.LUT R4, R4, 0xffffff80, RZ, 0xc0, !PT ;  /* 0xffffff8004047812 */ /* 0x000fe200078ec0ff */
[----:B------:R-:W3:Y:S01]  /*04c0*/  S2R R16, SR_CTAID.Y ;  /* 0x0000000000107919 */ /* 0x000ee20000002600 */
[----:B------:R-:W-:Y:S01]  /*04d0*/  LEA.HI R9, R9, R6, RZ, 0x2 ;  /* 0x0000000609097211 */ /* 0x000fe200078f10ff */
[----:B------:R-:W4:Y:S01]  /*04e0*/  LDC R12, c[0x0][0x144] ;  /* 0x00005100ff0c7b82 */ /* 0x000f220000000800 */
[----:B------:R-:W-:Y:S01]  /*04f0*/  ELECT P1, URZ, PT ;  /* 0x00000000003f782f */ /* 0x000fe20003820000 */
[----:B------:R-:W-:Y:S01]  /*0500*/  IMAD.IADD R10, R11, 0x1, -R4 ;  /* 0x000000010b0a7824 */ /* 0x000fe200078e0a04 */
[----:B------:R5:W4:Y:S01]  /*0510*/  SHFL.IDX PT, R14, R3, RZ, 0x1f ;  /* 0x00001fff030e7589 */ /* 0x000b2200000e0000 */
[----:B------:R-:W-:Y:S01]  /*0520*/  LOP3.LUT R9, R9, 0x3ffffffc, RZ, 0xc0, !PT ;  /* 0x3ffffffc09097812 */ /* 0x000fe200078ec0ff */
[----:B------:R-:W-:Y:S01]  /*0530*/  ULDC UR5, c[0x0][0x154] ;  /* 0x0000550000057ab9 */ /* 0x000fe20000000800 */
[----:B------:R-:W-:Y:S01]  /*0540*/  UMOV UR12, 0x80 ;  /* 0x00000080000c7882 */ /* 0x000fe20000000000 */
[----:B------:R-:W-:Y:S01]  /*0550*/  SHF.R.S32.HI R19, RZ, 0x1f, R10 ;  /* 0x0000001fff137819 */ /* 0x000fe2000001140a */
[----:B------:R-:W3:Y:S01]  /*0560*/  LDC R13, c[0x0][0x140] ;  /* 0x00005000ff0d7b82 */ /* 0x000ee20000000800 */
[----:B------:R-:W-:Y:S01]  /*0570*/  IMAD.IADD R9, R6, 0x1, -R9 ;  /* 0x0000000106097824 */ /* 0x000fe200078e0a09 */
[----:B------:R-:W-:Y:S01]  /*0580*/  NOP ;  /* 0x0000000000007918 */ /* 0x000fe20000000000 */
[----:B------:R-:W-:Y:S01]  /*0590*/  LEA.HI R4, R19, R10, RZ, 0x3 ;  /* 0x0000000a13047211 */ /* 0x000fe200078f18ff */
[----:B------:R-:W-:Y:S01]  /*05a0*/  NOP ;  /* 0x0000000000007918 */ /* 0x000fe20000000000 */
[----:B-----5:R-:W-:Y:S01]  /*05b0*/  SHF.R.S32.HI R3, RZ, 0x1f, R2 ;  /* 0x0000001fff037819 */ /* 0x020fe20000011402 */
[----:B------:R-:W-:Y:S01]  /*05c0*/  VIADD R40, R5, 0xffffffff ;  /* 0xffffffff05287836 */ /* 0x000fe20000000000 */
[----:B0-----:R-:W-:Y:S01]  /*05d0*/  ISETP.NE.OR P0, PT, R7, RZ, !P0 ;  /* 0x000000ff0700720c */ /* 0x001fe20004705670 */
[----:B------:R-:W0:Y:S01]  /*05e0*/  LDC R25, c[0x0][0x148] ;  /* 0x00005200ff197b82 */ /* 0x000e220000000800 */
[----:B------:R-:W-:-:S02]  /*05f0*/  SHF.R.S32.HI R7, RZ, 0x3, R4 ;  /* 0x00000003ff077819 */ /* 0x000fc40000011404 */
[----:B-1----:R-:W-:Y:S02]  /*0600*/  I2FP.F32.U32 R0, UR13 ;  /* 0x0000000d00007c45 */ /* 0x002fe40008201000 */
[----:B------:R-:W-:Y:S02]  /*0610*/  SHF.R.S32.HI R4, RZ, 0x1f, R4 ;  /* 0x0000001fff047819 */ /* 0x000fe40000011404 */
[----:B------:R-:W-:Y:S01]  /*0620*/  LEA.HI R3, R3, R2, RZ, 0x2 ;  /* 0x0000000203037211 */ /* 0x000fe200078f10ff */
[----:B------:R-:W-:Y:S01]  /*0630*/  FMUL R0, R0, UR4 ;  /* 0x0000000400007c20 */ /* 0x000fe20008400000 */
[----:B------:R-:W-:Y:S01]  /*0640*/  LEA.HI R4, R4, R7, RZ, 0x2 ;  /* 0x0000000704047211 */ /* 0x000fe200078f10ff */
[----:B------:R-:W-:Y:S01]  /*0650*/  UMOV UR4, 0x20 ;  /* 0x0000002000047882 */ /* 0x000fe20000000000 */
[----:B--2---:R-:W-:Y:S01]  /*0660*/  ISETP.NE.OR P1, PT, R8, RZ, !P1 ;  /* 0x000000ff0800720c */ /* 0x004fe20004f25670 */
[----:B------:R-:W-:Y:S01]  /*0670*/  VOTEU.ALL UP2, P0 ;  /* 0x00000000003f7886 */ /* 0x000fe20000040000 */
[----:B------:R-:W-:Y:S01]  /*0680*/  LOP3.LUT R4, R4, 0xfffffffc, RZ, 0xc0, !PT ;  /* 0xfffffffc04047812 */ /* 0x000fe200078ec0ff */
[----:B------:R-:W1:Y:S01]  /*0690*/  F2I.U32.TRUNC.NTZ R0, R0 ;  /* 0x0000000000007305 */ /* 0x000e62000020f000 */
[----:B------:R-:W-:Y:S01]  /*06a0*/  LOP3.LUT R3, R3, 0xfffffffc, RZ, 0xc0, !PT ;  /* 0xfffffffc03037812 */ /* 0x000fe200078ec0ff */
[----:B------:R-:W-:Y:S01]  /*06b0*/  VOTEU.ALL UP0, P0 ;  /* 0x00000000003f7886 */ /* 0x000fe20000000000 */
[----:B------:R-:W2:Y:S01]  /*06c0*/  @!UP2 S2UR UR7, SR_CgaCtaId ;  /* 0x000000000007a9c3 */ /* 0x000ea20000008800 */
[----:B------:R-:W-:Y:S01]  /*06d0*/  IMAD.IADD R4, R7, 0x1, -R4 ;  /* 0x0000000107047824 */ /* 0x000fe200078e0a04 */
[----:B------:R-:W-:Y:S01]  /*06e0*/  @!UP2 UMOV UR6, 0x400 ;  /* 0x000004000006a882 */ /* 0x000fe20000000000 */
[----:B------:R-:W-:Y:S01]  /*06f0*/  IMAD.IADD R18, R2, 0x1, -R3 ;  /* 0x0000000102127824 */ /* 0x000fe200078e0a03 */
[----:B---3--:R-:W-:Y:S01]  /*0700*/  ISETP.EQ.U32.AND P2, PT, R13, 0x1, PT ;  /* 0x000000010d00780c */ /* 0x008fe20003f42070 */
[----:B------:R-:W-:Y:S01]  /*0710*/  IMAD R4, R9, 0x4, R4 ;  /* 0x0000000409047824 */ /* 0x000fe200078e0204 */
[----:B------:R-:W-:Y:S01]  /*0720*/  VOTEU.ALL UP1, P0 ;  /* 0x00000000003f7886 */ /* 0x000fe20000020000 */
[----:B------:R-:W-:Y:S01]  /*0730*/  VOTEU.ALL UP3, P1 ;  /* 0x00000000003f7886 */ /* 0x000fe20000860000 */
[----:B------:R-:W-:Y:S01]  /*0740*/  VOTEU.ALL UP4, P1 ;  /* 0x00000000003f7886 */ /* 0x000fe20000880000 */
[----:B------:R-:W-:Y:S01]  /*0750*/  VOTEU.ALL UP5, P1 ;  /* 0x00000000003f7886 */ /* 0x000fe200008a0000 */
[----:B------:R-:W-:Y:S01]  /*0760*/  SHF.R.S32.HI R3, RZ, 0x1f, R4 ;  /* 0x0000001fff037819 */ /* 0x000fe20000011404 */
[----:B------:R-:W-:Y:S01]  /*0770*/  IMAD.MOV.U32 R13, RZ, RZ, 0x1 ;  /* 0x00000001ff0d7424 */ /* 0x000fe200078e00ff */
[----:B------:R-:W3:Y:S01]  /*0780*/  @!UP3 S2UR UR10, SR_CgaCtaId ;  /* 0x00000000000ab9c3 */ /* 0x000ee20000008800 */
[----:B-1----:R-:W-:Y:S01]  /*0790*/  IMAD.MOV R7, RZ, RZ, -R0 ;  /* 0x000000ffff077224 */ /* 0x002fe200078e0a00 */
[----:B------:R-:W-:Y:S01]  /*07a0*/  LEA.HI R3, R3, R4, RZ, 0x2 ;  /* 0x0000000403037211 */ /* 0x000fe200078f10ff */
[----:B------:R-:W-:Y:S01]  /*07b0*/  @!UP3 UMOV UR9, 0x400 ;  /* 0x000004000009b882 */ /* 0x000fe20000000000 */
[----:B------:R-:W-:Y:S01]  /*07c0*/  I2FP.F32.U32 R0, R16 ;  /* 0x0000001000007245 */ /* 0x000fe20000201000 */
[----:B----4-:R-:W-:Y:S01]  /*07d0*/  IMAD R24, R12, R7, UR13 ;  /* 0x0000000d0c187e24 */ /* 0x010fe2000f8e0207 */
[----:B------:R-:W-:Y:S01]  /*07e0*/  LOP3.LUT R7, R3, 0xfffffffc, RZ, 0xc0, !PT ;  /* 0xfffffffc03077812 */ /* 0x000fe200078ec0ff */
[----:B------:R-:W-:Y:S01]  /*07f0*/  IMAD.SHL.U32 R3, R4, 0x4, RZ ;  /* 0x0000000404037824 */ /* 0x000fe200078e00ff */
[----:B------:R-:W-:Y:S01]  /*0800*/  LOP3.LUT P0, RZ, R10, 0x7, RZ, 0xc0, !PT ;  /* 0x000000070aff7812 */ /* 0x000fe2000780c0ff */
[----:B------:R-:W-:Y:S01]  /*0810*/  FMUL R0, R0, UR5 ;  /* 0x0000000500007c20 */ /* 0x000fe20008400000 */
[----:B------:R-:W-:-:S04]  /*0820*/  @!UP2 UIADD3 UR4, -UR4, 0x100000, URZ ;  /* 0x001000000404a890 */ /* 0x000fc8000fffe13f */
[----:B------:R-:W-:Y:S02]  /*0830*/  @!UP2 USHF.L.U32 UR5, UR4, 0xb, URZ ;  /* 0x0000000b0405a899 */ /* 0x000fe4000800063f */
[----:B------:R-:W-:Y:S01]  /*0840*/  @!UP2 USHF.L.U32 UR4, UR4, 0x1, URZ ;  /* 0x000000010404a899 */ /* 0x000fe2000800063f */
[C---:B------:R-:W-:Y:S01]  /*0850*/  IMAD.IADD R7, R4.reuse, 0x1, -R7 ;  /* 0x0000000104077824 */ /* 0x040fe200078e0a07 */
[----:B------:R-:W-:Y:S01]  /*0860*/  LOP3.LUT R12, R4, 0xc, R3, 0x78, !PT ;  /* 0x0000000c040c7812 */ /* 0x000fe200078e7803 */
[----:B--2---:R-:W-:Y:S01]  /*0870*/  @!UP2 ULEA UR8, UR7, UR6, 0x18 ;  /* 0x000000060708a291 */ /* 0x004fe2000f8ec03f */
[----:B------:R-:W-:Y:S01]  /*0880*/  ISETP.GE.U32.AND P6, PT, R40, 0x2, PT ;  /* 0x000000022800780c */ /* 0x000fe20003fc6070 */
[----:B------:R-:W1:Y:S01]  /*0890*/  F2I.U32.TRUNC.NTZ R0, R0 ;  /* 0x0000000000007305 */ /* 0x000e62000020f000 */
[----:B------:R-:W-:Y:S01]  /*08a0*/  ISETP.NE.AND P4, PT, R7, R24, PT ;  /* 0x000000180700720c */ /* 0x000fe20003f85270 */
[----:B------:R-:W-:-:S04]  /*08b0*/  @!UP3 UIADD3 UR6, -UR12, 0x100000, URZ ;  /* 0x001000000c06b890 */ /* 0x000fc8000fffe13f */
[----:B------:R-:W-:Y:S02]  /*08c0*/  @!UP3 USHF.L.U32 UR7, UR6, 0xb, URZ ;  /* 0x0000000b0607b899 */ /* 0x000fe4000800063f */
[----:B------:R-:W-:Y:S01]  /*08d0*/  @!UP3 USHF.L.U32 UR6, UR6, 0x1, URZ ;  /* 0x000000010606b899 */ /* 0x000fe2000800063f */
[----:B------:R-:W-:Y:S01]  /*08e0*/  ISETP.LT.U32.AND P0, PT, R12, 0x4, !P0 ;  /* 0x000000040c00780c */ /* 0x000fe20004701070 */
[----:B------:R-:W-:Y:S01]  /*08f0*/  VOTEU.ALL UP2, P1 ;  /* 0x00000000003f7886 */ /* 0x000fe20000840000 */
[----:B------:R-:W-:Y:S02]  /*0900*/  R2UR UR11, R14 ;  /* 0x000000000e0b72ca */ /* 0x000fe400000e0000 */
[----:B------:R-:W-:Y:S01]  /*0910*/  ISETP.NE.AND P3, PT, R5, RZ, PT ;  /* 0x000000ff0500720c */ /* 0x000fe20003f65270 */
[----:B---3--:R-:W-:Y:S01]  /*0920*/  @!UP3 ULEA UR9, UR10, UR9, 0x18 ;  /* 0x000000090a09b291 */ /* 0x008fe2000f8ec03f */
[----:B------:R-:W2:Y:S02]  /*0930*/  FENCE.VIEW.ASYNC.S ;  /* 0x00000000000073c6 */ /* 0x000ea40000000000 */
[----:B--2---:R2:W3:Y:S01]  /*0940*/  @!UP0 SYNCS.EXCH.64 URZ, [UR8+0x110], UR4 ;  /* 0x00011004083f85b2 */ /* 0x0044e20008000100 */
[----:B------:R-:W-:Y:S01]  /*0950*/  VOTEU.ALL UP3, P1 ;  /* 0x00000000003f7886 */ /* 0x000fe20000860000 */
[----:B------:R-:W-:-:S02]  /*0960*/  ISETP.NE.AND P1, PT, R18, 0x3, PT ;  /* 0x000000031200780c */ /* 0x000fc40003f25270 */
[----:B------:R-:W-:Y:S01]  /*0970*/  @P4 SHF.R.S32.HI R3, RZ, 0x1f, R12 ;  /* 0x0000001fff034819 */ /* 0x000fe2000001140c */
[----:B-1----:R-:W-:Y:S01]  /*0980*/  IMAD.MOV R26, RZ, RZ, -R0 ;  /* 0x000000ffff1a7224 */ /* 0x002fe200078e0a00 */
[----:B------:R-:W-:Y:S02]  /*0990*/  ISETP.EQ.OR P1, PT, R18, RZ, !P1 ;  /* 0x000000ff1200720c */ /* 0x000fe40004f22670 */
[----:B------:R-:W-:Y:S01]  /*09a0*/  @P4 LEA.HI R3, R3, R12, RZ, 0x2 ;  /* 0x0000000c03034211 */ /* 0x000fe200078f10ff */
[----:B0-----:R-:W-:Y:S01]  /*09b0*/  IMAD R0, R25, R26, R16 ;  /* 0x0000001a19007224 */ /* 0x001fe200078e0210 */
[----:B------:R-:W-:Y:S02]  /*09c0*/  ISETP.EQ.AND P1, PT, R5, RZ, P1 ;  /* 0x000000ff0500720c */ /* 0x000fe40000f22270 */
[----:B------:R-:W-:Y:S02]  /*09d0*/  @P4 SHF.R.S32.HI R3, RZ, 0x2, R3 ;  /* 0x00000002ff034819 */ /* 0x000fe40000011403 */
[----:B------:R-:W-:Y:S01]  /*09e0*/  SEL R7, RZ, 0x1, !P1 ;  /* 0x00000001ff077807 */ /* 0x000fe20004800000 */
[----:B------:R2:W0:Y:S01]  /*09f0*/  @!UP1 SYNCS.EXCH.64 URZ, [UR8+0x118], UR4 ;  /* 0x00011804083f95b2 */ /* 0x0004220008000100 */
[----:B------:R-:W-:Y:S01]  /*0a00*/  @P4 ISETP.NE.AND P5, PT, R3, R0, PT ;  /* 0x000000000300420c */ /* 0x000fe20003fa5270 */
[----:B------:R-:W-:Y:S01]  /*0a10*/  NOP ;  /* 0x0000000000007918 */ /* 0x000fe20000000000 */
[----:B------:R-:W-:-:S02]  /*0a20*/  SEL R0, RZ, 0x1, !P0 ;  /* 0x00000001ff007807 */ /* 0x000fc40004000000 */
[----:B------:R-:W-:Y:S02]  /*0a30*/  @P4 SEL R13, RZ, 0x1, P5 ;  /* 0x00000001ff0d4807 */ /* 0x000fe40002800000 */
[----:B------:R-:W-:Y:S02]  /*0a40*/  SEL R7, R7, 0x2, P6 ;  /* 0x0000000207077807 */ /* 0x000fe40003000000 */
[----:B------:R-:W-:Y:S01]  /*0a50*/  LOP3.LUT R13, R13, R0, RZ, 0xc0, !PT ;  /* 0x000000000d0d7212 */ /* 0x000fe200078ec0ff */
[----:B------:R2:W1:Y:S01]  /*0a60*/  @!UP2 SYNCS.EXCH.64 URZ, [UR9+0xf0], UR6 ;  /* 0x0000f006093fa5b2 */ /* 0x0004620008000100 */
[----:B------:R2:W4:Y:S01]  /*0a70*/  @!UP3 SYNCS.EXCH.64 URZ, [UR9+0xf8], UR6 ;  /* 0x0000f806093fb5b2 */ /* 0x0005220008000100 */
[----:B------:R2:W0:Y:S01]  /*0a80*/  @!UP4 SYNCS.EXCH.64 URZ, [UR9+0x100], UR6 ;  /* 0x00010006093fc5b2 */ /* 0x0004220008000100 */
[----:B------:R2:W0:Y:S01]  /*0a90*/  @!UP5 SYNCS.EXCH.64 URZ, [UR9+0x108], UR6 ;  /* 0x00010806093fd5b2 */ /* 0x0004220008000100 */
[----:B------:R-:W-:Y:S01]  /*0aa0*/  NOP ;  /* 0x0000000000007918 */ /* 0x000fe20000000000 */
[----:B--23--:R-:W-:Y:S05]  /*0ab0*/  @!P2 BRA `(.L_x_4) ;  /* 0x000000000008a947 */ /* 0x00cfea0003800000 */
[----:B01--4-:R-:W-:Y:S01]  /*0ac0*/  UCGABAR_ARV ;  /* 0x00000000000079c7 */ /* 0x013fe20008000000 */
[----:B------:R-:W-:Y:S05]  /*0ad0*/  BRA `(.L_x_5) ;  /* 0x0000000000047947 */ /* 0x000fea0003800000 */
.L_x_4:
[----:B01--4-:R-:W-:Y:S01]  /*0ae0*/  NOP ;  /* 0x0000000000007918 */ /* 0x013fe20000000000 */
.L_x_5:
[----:B------:R-:W-:Y:S01]  /*0af0*/  ULDC.64 UR4, c[0x0][0x598] ;  /* 0x0001660000047ab9 */ /* 0x000fe20000000a00 */
[----:B------:R-:W-:Y:S01]  /*0b00*/  ULDC.64 UR20, c[0x0][0x208] ;  /* 0x0000820000147ab9 */ /* 0x000fe20000000a00 */
[----:B------:R-:W-:-:S04]  /*0b10*/  ISETP.NE.U32.AND P0, PT, RZ, UR4, PT ;  /* 0x00000004ff007c0c */ /* 0x000fc8000bf05070 */
[----:B------:R-:W-:-:S13]  /*0b20*/  ISETP.NE.AND.EX P0, PT, RZ, UR5, PT, P0 ;  /* 0x00000005ff007c0c */ /* 0x000fda000bf05300 */
[----:B------:R-:W-:Y:S05]  /*0b30*/  @!P0 BRA `(.L_x_6) ;  /* 0x00000000001c8947 */ /* 0x000fea0003800000 */
[----:B------:R-:W0:Y:S02]  /*0b40*/  LDC.64 R2, c[0x0][0x598] ;  /* 0x00016600ff027b82 */ /* 0x000e240000000a00 */
[----:B0-----:R-:W2:Y:S02]  /*0b50*/  LDG.E.64 R2, desc[UR20][R2.64] ;  /* 0x0000001402027981 */ /* 0x001ea4000c1e1b00 */
[----:B--2---:R-:W-:-:S04]  /*0b60*/  ISETP.NE.U32.AND P0, PT, R2, RZ, PT ;  /* 0x000000ff0200720c */ /* 0x004fc80003f05070 */
[----:B------:R-:W-:-:S13]  /*0b70*/  ISETP.NE.AND.EX P0, PT, R3, RZ, PT, P0 ;  /* 0x000000ff0300720c */ /* 0x000fda0003f05300 */
[----:B------:R-:W-:Y:S05]  /*0b80*/  @!P0 BRA `(.L_x_6) ;  /* 0x0000000000088947 */ /* 0x000fea0003800000 */
[----:B------:R0:W5:Y:S01]  /*0b90*/  LD.E R14, desc[UR20][R2.64] ;  /* 0x00000014020e7980 */ /* 0x000162000c101900 */
[----:B------:R-:W-:Y:S05]  /*0ba0*/  BRA `(.L_x_7) ;  /* 0x0000000000207947 */ /* 0x000fea0003800000 */
.L_x_6:
[----:B------:R-:W-:Y:S02]  /*0bb0*/  ULDC.64 UR4, c[0x0][0x588] ;  /* 0x0001620000047ab9 */ /* 0x000fe40000000a00 */
[----:B------:R-:W-:-:S04]  /*0bc0*/  ISETP.NE.U32.AND P0, PT, RZ, UR4, PT ;  /* 0x00000004ff007c0c */ /* 0x000fc8000bf05070 */
[----:B------:R-:W-:-:S13]  /*0bd0*/  ISETP.NE.AND.EX P0, PT, RZ, UR5, PT, P0 ;  /* 0x00000005ff007c0c */ /* 0x000fda000bf05300 */
[----:B------:R-:W-:Y:S05]  /*0be0*/  @!P0 BRA `(.L_x_8) ;  /* 0x00000000000c8947 */ /* 0x000fea0003800000 */
[----:B------:R-:W0:Y:S02]  /*0bf0*/  LDC.64 R14, c[0x0][0x588] ;  /* 0x00016200ff0e7b82 */ /* 0x000e240000000a00 */
[----:B0-----:R1:W5:Y:S01]  /*0c00*/  LDG.E R14, desc[UR20][R14.64] ;  /* 0x000000140e0e7981 */ /* 0x001362000c1e1900 */
[----:B------:R-:W-:Y:S05]  /*0c10*/  BRA `(.L_x_7) ;  /* 0x0000000000047947 */ /* 0x000fea0003800000 */
.L_x_8:
[----:B------:R-:W2:Y:S02]  /*0c20*/  LDC R14, c[0x0][0x580] ;  /* 0x00016000ff0e7b82 */ /* 0x000ea40000000800 */
.L_x_7:
[----:B------:R-:W-:Y:S02]  /*0c30*/  ULDC.64 UR4, c[0x0][0x5a0] ;  /* 0x0001680000047ab9 */ /* 0x000fe40000000a00 */
[----:B------:R-:W-:-:S04]  /*0c40*/  ISETP.NE.U32.AND P0, PT, RZ, UR4, PT ;  /* 0x00000004ff007c0c */ /* 0x000fc8000bf05070 */
[----:B------:R-:W-:-:S13]  /*0c50*/  ISETP.NE.AND.EX P0, PT, RZ, UR5, PT, P0 ;  /* 0x00000005ff007c0c */ /* 0x000fda000bf05300 */
[----:B------:R-:W-:Y:S05]  /*0c60*/  @!P0 BRA `(.L_x_9) ;  /* 0x00000000001c8947 */ /* 0x000fea0003800000 */
[----:B0-----:R-:W0:Y:S02]  /*0c70*/  LDC.64 R2, c[0x0][0x5a0] ;  /* 0x00016800ff027b82 */ /* 0x001e240000000a00 */
[----:B0-----:R-:W3:Y:S02]  /*0c80*/  LDG.E.64 R2, desc[UR20][R2.64] ;  /* 0x0000001402027981 */ /* 0x001ee4000c1e1b00 */
[----:B---3--:R-:W-:-:S04]  /*0c90*/  ISETP.NE.U32.AND P0, PT, R2, RZ, PT ;  /* 0x000000ff0200720c */ /* 0x008fc80003f05070 */
[----:B------:R-:W-:-:S13]  /*0ca0*/  ISETP.NE.AND.EX P0, PT, R3, RZ, PT, P0 ;  /* 0x000000ff0300720c */ /* 0x000fda0003f05300 */
[----:B------:R-:W-:Y:S05]  /*0cb0*/  @!P0 BRA `(.L_x_9) ;  /* 0x0000000000088947 */ /* 0x000fea0003800000 */
[----:B-1----:R0:W5:Y:S01]  /*0cc0*/  LD.E R15, desc[UR20][R2.64] ;  /* 0x00000014020f7980 */ /* 0x002162000c101900 */
[----:B------:R-:W-:Y:S05]  /*0cd0*/  BRA `(.L_x_10) ;  /* 0x0000000000207947 */ /* 0x000fea0003800000 */
.L_x_9:
[----:B------:R-:W-:Y:S02]  /*0ce0*/  ULDC.64 UR4, c[0x0][0x590] ;  /* 0x0001640000047ab9 */ /* 0x000fe40000000a00 */
[----:B------:R-:W-:-:S04]  /*0cf0*/  ISETP.NE.U32.AND P0, PT, RZ, UR4, PT ;  /* 0x00000004ff007c0c */ /* 0x000fc8000bf05070 */
[----:B------:R-:W-:-:S13]  /*0d00*/  ISETP.NE.AND.EX P0, PT, RZ, UR5, PT, P0 ;  /* 0x00000005ff007c0c */ /* 0x000fda000bf05300 */
[----:B------:R-:W-:Y:S05]  /*0d10*/  @!P0 BRA `(.L_x_11) ;  /* 0x00000000000c8947 */ /* 0x000fea0003800000 */
[----:B0-----:R-:W1:Y:S02]  /*0d20*/  LDC.64 R2, c[0x0][0x590] ;  /* 0x00016400ff027b82 */ /* 0x001e640000000a00 */
[----:B-1----:R1:W5:Y:S01]  /*0d30*/  LDG.E R15, desc[UR20][R2.64] ;  /* 0x00000014020f7981 */ /* 0x002362000c1e1900 */
[----:B------:R-:W-:Y:S05]  /*0d40*/  BRA `(.L_x_10) ;  /* 0x0000000000047947 */ /* 0x000fea0003800000 */
.L_x_11:
[----:B-1----:R-:W3:Y:S02]  /*0d50*/  LDC R15, c[0x0][0x584] ;  /* 0x00016100ff0f7b82 */ /* 0x002ee40000000800 */
.L_x_10:
[----:B------:R-:W4:Y:S01]  /*0d60*/  LDC R0, c[0x0][0x65c] ;  /* 0x00019700ff007b82 */ /* 0x000f220000000800 */
[----:B------:R-:W-:Y:S01]  /*0d70*/  ULDC UR8, c[0x0][0x28c] ;  /* 0x0000a30000087ab9 */ /* 0x000fe20000000800 */
[----:B------:R-:W-:Y:S01]  /*0d80*/  ISETP.NE.AND P0, PT, R5, 0x2, PT ;  /* 0x000000020500780c */ /* 0x000fe20003f05270 */
[----:B------:R-:W-:Y:S01]  /*0d90*/  UIADD3 UR8, UR8, 0x7f, URZ ;  /* 0x0000007f08087890 */ /* 0x000fe2000fffe03f */
[----:B------:R-:W-:Y:S01]  /*0da0*/  IMAD.U32 R4, RZ, RZ, UR13 ;  /* 0x0000000dff047e24 */ /* 0x000fe2000f8e00ff */
[----:B------:R-:W-:Y:S01]  /*0db0*/  UMOV UR5, URZ ;  /* 0x0000003f00057c82 */ /* 0x000fe20008000000 */
[----:B------:R-:W-:Y:S01]  /*0dc0*/  UMOV UR4, URZ ;  /* 0x0000003f00047c82 */ /* 0x000fe20008000000 */
[----:B------:R-:W-:-:S04]  /*0dd0*/  USHF.R.S32.HI UR9, URZ, 0x1f, UR8 ;  /* 0x0000001f3f097899 */ /* 0x000fc80008011408 */
[----:B------:R-:W-:Y:S01]  /*0de0*/  ULEA.HI UR9, UR9, UR8, URZ, 0x7 ;  /* 0x0000000809097291 */ /* 0x000fe2000f8f383f */
[----:B----4-:R-:W-:-:S13]  /*0df0*/  ISETP.NE.AND P4, PT, R0, 0x1, PT ;  /* 0x000000010000780c */ /* 0x010fda0003f85270 */
[----:B01----:R-:W0:Y:S01]  /*0e00*/  @P4 LDC R3, c[0x0][0x10] ;  /* 0x00000400ff034b82 */ /* 0x003e220000000800 */
[----:B------:R-:W-:Y:S02]  /*0e10*/  @P4 IMAD.MOV.U32 R17, RZ, RZ, RZ ;  /* 0x000000ffff114224 */ /* 0x000fe400078e00ff */
[----:B------:R-:W-:-:S05]  /*0e20*/  @P4 IMAD.MOV.U32 R5, RZ, RZ, RZ ;  /* 0x000000ffff054224 */ /* 0x000fca00078e00ff */
[----:B------:R-:W1:Y:S01]  /*0e30*/  @!P4 LDC R9, c[0x0][0xc] ;  /* 0x00000300ff09cb82 */ /* 0x000e620000000800 */
[----:B------:R-:W-:Y:S01]  /*0e40*/  ULDC UR6, c[0x0][0xc] ;  /* 0x0000030000067ab9 */ /* 0x000fe20000000800 */
[----:B------:R-:W-:Y:S02]  /*0e50*/  ULDC UR7, c[0x0][0x10] ;  /* 0x0000040000077ab9 */ /* 0x000fe40000000800 */
[----:B------:R-:W-:-:S04]  /*0e60*/  UIMAD.WIDE.U32 UR6, UR6, UR7, URZ ;  /* 0x00000007060672a5 */ /* 0x000fc8000f8e003f */
[----:B------:R-:W4:Y:S01]  /*0e70*/  LDC R8, c[0x0][0x14] ;  /* 0x00000500ff087b82 */ /* 0x000f220000000800 */
[----:B0-----:R-:W-:Y:S01]  /*0e80*/  @P4 IMAD.WIDE.U32 R2, R3, UR13, R16 ;  /* 0x0000000d03024c25 */ /* 0x001fe2000f8e0010 */
[----:B------:R-:W-:-:S03]  /*0e90*/  USHF.R.S32.HI UR13, URZ, 0x7, UR9 ;  /* 0x000000073f0d7899 */ /* 0x000fc60008011409 */
[----:B------:R-:W-:Y:S02]  /*0ea0*/  @P4 IMAD.IADD R3, R3, 0x1, R5 ;  /* 0x0000000103034824 */ /* 0x000fe400078e0205 */
[----:B------:R-:W-:Y:S02]  /*0eb0*/  IMAD.MOV.U32 R5, RZ, RZ, RZ ;  /* 0x000000ffff057224 */ /* 0x000fe400078e00ff */
[----:B-1----:R-:W-:-:S04]  /*0ec0*/  @!P4 IMAD.WIDE.U32 R4, R16, R9, R4 ;  /* 0x000000091004c225 */ /* 0x002fc800078e0004 */
[----:B------:R-:W-:Y:S02]  /*0ed0*/  @!P4 IMAD.MOV.U32 R2, RZ, RZ, R4 ;  /* 0x000000ffff02c224 */ /* 0x000fe400078e0004 */
[C---:B----4-:R-:W-:Y:S02]  /*0ee0*/  IMAD R21, R8.reuse, UR7, RZ ;  /* 0x0000000708157c24 */ /* 0x050fe4000f8e02ff */
[----:B------:R-:W-:Y:S01]  /*0ef0*/  IMAD.WIDE.U32 R8, R8, UR6, RZ ;  /* 0x0000000608087c25 */ /* 0x000fe2000f8e00ff */
[----:B------:R-:W-:-:S03]  /*0f00*/  ULDC.64 UR6, c[0x0][0x650] ;  /* 0x0001940000067ab9 */ /* 0x000fc60000000a00 */
[----:B------:R-:W-:Y:S02]  /*0f10*/  @!P4 IMAD.MOV.U32 R3, RZ, RZ, R5 ;  /* 0x000000ffff03c224 */ /* 0x000fe400078e0005 */
[----:B------:R-:W-:Y:S01]  /*0f20*/  IMAD.IADD R0, R9, 0x1, R21 ;  /* 0x0000000109007824 */ /* 0x000fe200078e0215 */
[----:B------:R-:W-:Y:S06]  /*0f30*/  @P0 BRA `(.L_x_12) ;  /* 0x0000000000240947 */ /* 0x000fec0003800000 */
[----:B------:R-:W-:Y:S01]  /*0f40*/  USHF.R.U32.HI UR4, URZ, 0x1, UR13 ;  /* 0x000000013f047899 */ /* 0x000fe2000801160d */
[----:B------:R-:W-:Y:S01]  /*0f50*/  IADD3 R2, P0, R2, R8, RZ ;  /* 0x0000000802027210 */ /* 0x000fe20007f1e0ff */
[----:B------:R-:W-:Y:S02]  /*0f60*/  UISETP.GE.U32.AND UP0, UPT, UR13, 0xe, UPT ;  /* 0x0000000e0d00788c */ /* 0x000fe4000bf06070 */
[----:B------:R-:W-:Y:S02]  /*0f70*/  UIMAD.WIDE.U32 UR4, UR4, -0x6db6db6d, URZ ;  /* 0x92492493040478a5 */ /* 0x000fe4000f8e003f */
[----:B------:R-:W-:Y:S02]  /*0f80*/  IMAD.X R3, R0, 0x1, R3, P0 ;  /* 0x0000000100037824 */ /* 0x000fe400000e0603 */
[----:B------:R-:W-:-:S03]  /*0f90*/  USHF.R.U32.HI UR5, URZ, 0x2, UR5 ;  /* 0x000000023f057899 */ /* 0x000fc60008011605 */
[----:B------:R-:W-:Y:S02]  /*0fa0*/  UMOV UR4, URZ ;  /* 0x0000003f00047c82 */ /* 0x000fe40008000000 */
[----:B------:R-:W-:Y:S02]  /*0fb0*/  @UP0 ULOP3.LUT UR4, UR5, 0x1, URZ, 0xc0, !UPT ;  /* 0x0000000105040892 */ /* 0x000fe4000f8ec03f */
[----:B------:R-:W-:-:S12]  /*0fc0*/  UIMAD UR5, UR5, -0xe, UR13 ;  /* 0xfffffff2050578a4 */ /* 0x000fd8000f8e020d */
.L_x_12:
[----:B------:R-:W-:Y:S01]  /*0fd0*/  ISETP.GE.U32.AND P0, PT, R2, UR6, PT ;  /* 0x0000000602007c0c */ /* 0x000fe2000bf06070 */
[----:B------:R-:W-:Y:S01]  /*0fe0*/  IMAD.MOV.U32 R6, RZ, RZ, -0x1 ;  /* 0xffffffffff067424 */ /* 0x000fe200078e00ff */
[----:B------:R-:W-:Y:S01]  /*0ff0*/  PRMT R20, RZ, 0x7610, R20 ;  /* 0x00007610ff147816 */ /* 0x000fe20000000014 */
[----:B------:R-:W-:Y:S01]  /*1000*/  IMAD.MOV.U32 R4, RZ, RZ, -0x1 ;  /* 0xffffffffff047424 */ /* 0x000fe200078e00ff */
[----:B------:R-:W-:Y:S01]  /*1010*/  ISETP.GE.U32.AND.EX P0, PT, R3, UR7, PT, P0 ;  /* 0x0000000703007c0c */ /* 0x000fe2000bf06100 */
[----:B------:R-:W-:-:S12]  /*1020*/  IMAD.MOV.U32 R5, RZ, RZ, -0x1 ;  /* 0xffffffffff057424 */ /* 0x000fd800078e00ff */
[----:B------:R-:W-:Y:S05]  /*1030*/  @P0 BRA `(.L_x_13) ;  /* 0x0000000400240947 */ /* 0x000fea0003800000 */
[----:B------:R-:W0:Y:S01]  /*1040*/  LDC.64 R28, c[0x0][0x628] ;  /* 0x00018a00ff1c7b82 */ /* 0x000e220000000a00 */
[----:B------:R-:W-:Y:S02]  /*1050*/  IMAD.MOV.U32 R4, RZ, RZ, R2 ;  /* 0x000000ffff047224 */ /* 0x000fe400078e0002 */
[----:B------:R-:W-:-:S05]  /*1060*/  IMAD.MOV.U32 R5, RZ, RZ, R3 ;  /* 0x000000ffff057224 */ /* 0x000fca00078e0003 */
[----:B------:R-:W1:Y:S08]  /*1070*/  LDC R6, c[0x0][0x630] ;  /* 0x00018c00ff067b82 */ /* 0x000e700000000800 */
[----:B------:R-:W4:Y:S01]  /*1080*/  LDC.64 R30, c[0x0][0x620] ;  /* 0x00018800ff1e7b82 */ /* 0x000f220000000a00 */
[----:B0-----:R-:W-:-:S04]  /*1090*/  ISETP.NE.U32.AND P0, PT, R28, RZ, PT ;  /* 0x000000ff1c00720c */ /* 0x001fc80003f05070 */
[----:B------:R-:W-:-:S13]  /*10a0*/  ISETP.NE.AND.EX P0, PT, R29, RZ, PT, P0 ;  /* 0x000000ff1d00720c */ /* 0x000fda0003f05300 */
[----:B-1--4-:R-:W-:Y:S05]  /*10b0*/  @!P0 BRA `(.L_x_14) ;  /* 0x0000000000288947 */ /* 0x012fea0003800000 */
[----:B------:R-:W0:Y:S02]  /*10c0*/  LDC R23, c[0x0][0x634] ;  /* 0x00018d00ff177b82 */ /* 0x000e240000000800 */
[----:B0-----:R-:W-:-:S05]  /*10d0*/  IADD3 R23, P0, R2, R23, RZ ;  /* 0x0000001702177210 */ /* 0x001fca0007f1e0ff */
[----:B------:R-:W-:-:S04]  /*10e0*/  IMAD.X R27, RZ, RZ, R3, P0 ;  /* 0x000000ffff1b7224 */ /* 0x000fc800000e0603 */
[----:B------:R-:W-:-:S04]  /*10f0*/  IMAD.WIDE.U32 R4, R27, R28, RZ ;  /* 0x0000001c1b047225 */ /* 0x000fc800078e00ff */
[----:B------:R-:W-:-:S04]  /*1100*/  IMAD.WIDE.U32 R20, P0, R23, R29, R4 ;  /* 0x0000001d17147225 */ /* 0x000fc80007800004 */
[----:B------:R-:W-:-:S04]  /*1110*/  IMAD.WIDE.U32 R4, R23, R28, RZ ;  /* 0x0000001c17047225 */ /* 0x000fc800078e00ff */
[----:B------:R-:W-:Y:S01]  /*1120*/  IMAD.X R23, RZ, RZ, RZ, P0 ;  /* 0x000000ffff177224 */ /* 0x000fe200000e06ff */
[----:B------:R-:W-:Y:S01]  /*1130*/  IADD3 RZ, P0, R5, R20, RZ ;  /* 0x0000001405ff7210 */ /* 0x000fe20007f1e0ff */
[----:B------:R-:W-:-:S04]  /*1140*/  IMAD.MOV.U32 R22, RZ, RZ, R21 ;  /* 0x000000ffff167224 */ /* 0x000fc800078e0015 */
[----:B------:R-:W-:-:S08]  /*1150*/  IMAD.WIDE.U32.X R4, R27, R29, R22, P0 ;  /* 0x0000001d1b047225 */ /* 0x000fd000000e0416 */
.L_x_14:
[----:B------:R-:W0:Y:S01]  /*1160*/  LDC.64 R32, c[0x0][0x640] ;  /* 0x00019000ff207b82 */ /* 0x000e220000000a00 */
[-CC-:B------:R-:W-:Y:S01]  /*1170*/  SHF.R.U64 R36, R4, R6.reuse, R5.reuse ;  /* 0x0000000604247219 */ /* 0x180fe20000001205 */
[----:B------:R-:W-:Y:S01]  /*1180*/  IMAD.MOV.U32 R37, RZ, RZ, 0x1 ;  /* 0x00000001ff257424 */ /* 0x000fe200078e00ff */
[----:B------:R-:W-:Y:S02]  /*1190*/  SHF.R.U32.HI R4, RZ, R6, R5 ;  /* 0x00000006ff047219 */ /* 0x000fe40000011605 */
[----:B------:R-:W-:-:S03]  /*11a0*/  IADD3 R21, P0, RZ, -R36, RZ ;  /* 0x80000024ff157210 */ /* 0x000fc60007f1e0ff */
[----:B------:R-:W1:Y:S02]  /*11b0*/  LDC R20, c[0x0][0x618] ;  /* 0x00018600ff147b82 */ /* 0x000e640000000800 */
[----:B------:R-:W-:-:S04]  /*11c0*/  IMAD.X R5, RZ, RZ, ~R4, P0 ;  /* 0x000000ffff057224 */ /* 0x000fc800000e0e04 */
[-C--:B------:R-:W-:Y:S02]  /*11d0*/  IMAD R6, R5, R30.reuse, RZ ;  /* 0x0000001e05067224 */ /* 0x080fe400078e02ff */
[----:B------:R-:W4:Y:S01]  /*11e0*/  LDC R23, c[0x0][0x608] ;  /* 0x00018200ff177b82 */ /* 0x000f220000000800 */
[----:B------:R-:W-:-:S04]  /*11f0*/  IMAD.WIDE.U32 R4, R21, R30, R2 ;  /* 0x0000001e15047225 */ /* 0x000fc800078e0002 */
[----:B------:R-:W-:-:S03]  /*1200*/  IMAD R21, R21, R31, R6 ;  /* 0x0000001f15157224 */ /* 0x000fc600078e0206 */
[----:B------:R-:W2:Y:S01]  /*1210*/  LDC R28, c[0x0][0x658] ;  /* 0x00019600ff1c7b82 */ /* 0x000ea20000000800 */
[----:B------:R-:W-:Y:S01]  /*1220*/  IMAD.IADD R5, R5, 0x1, R21 ;  /* 0x0000000105057824 */ /* 0x000fe200078e0215 */
[----:B0-----:R-:W-:Y:S01]  /*1230*/  ISETP.NE.U32.AND P0, PT, R32, RZ, PT ;  /* 0x000000ff2000720c */ /* 0x001fe20003f05070 */
[----:B------:R-:W-:-:S03]  /*1240*/  IMAD.MOV.U32 R21, RZ, RZ, -0x1 ;  /* 0xffffffffff157424 */ /* 0x000fc600078e00ff */
[----:B------:R-:W-:Y:S02]  /*1250*/  ISETP.NE.AND.EX P0, PT, R33, RZ, PT, P0 ;  /* 0x000000ff2100720c */ /* 0x000fe40003f05300 */
[----:B------:R-:W0:Y:S01]  /*1260*/  LDC R31, c[0x0][0x600] ;  /* 0x00018000ff1f7b82 */ /* 0x000e220000000800 */
[-CC-:B-1----:R-:W-:Y:S02]  /*1270*/  SHF.R.U64 R29, R4, R20.reuse, R5.reuse ;  /* 0x00000014041d7219 */ /* 0x182fe40000001205 */
[----:B------:R-:W-:-:S05]  /*1280*/  SHF.R.U32.HI R4, RZ, R20, R5 ;  /* 0x00000014ff047219 */ /* 0x000fca0000011605 */
[----:B------:R-:W1:Y:S01]  /*1290*/  LDC R30, c[0x0][0x648] ;  /* 0x00019200ff1e7b82 */ /* 0x000e620000000800 */
[-CC-:B----4-:R-:W-:Y:S02]  /*12a0*/  SHF.R.U64 R39, R29, R23.reuse, R4.reuse ;  /* 0x000000171d277219 */ /* 0x190fe40000001204 */
[----:B------:R-:W-:-:S05]  /*12b0*/  SHF.R.U32.HI R5, RZ, R23, R4 ;  /* 0x00000017ff057219 */ /* 0x000fca0000011604 */
[----:B------:R-:W4:Y:S01]  /*12c0*/  LDC R35, c[0x0][0x638] ;  /* 0x00018e00ff237b82 */ /* 0x000f220000000800 */
[-C--:B--2---:R-:W-:Y:S02]  /*12d0*/  SHF.L.U32 R4, R21, R28.reuse, RZ ;  /* 0x0000001c15047219 */ /* 0x084fe400000006ff */
[--C-:B------:R-:W-:Y:S02]  /*12e0*/  SHF.R.U64 R38, R39, R28, R5.reuse ;  /* 0x0000001c27267219 */ /* 0x100fe40000001205 */
[----:B------:R-:W-:Y:S02]  /*12f0*/  LOP3.LUT R6, RZ, R4, RZ, 0x33, !PT ;  /* 0x00000004ff067212 */ /* 0x000fe400078e33ff */
[----:B------:R-:W-:Y:S01]  /*1300*/  SHF.R.U32.HI R5, RZ, R28, R5 ;  /* 0x0000001cff057219 */ /* 0x000fe20000011605 */
[----:B------:R-:W2:Y:S01]  /*1310*/  LDC R34, c[0x0][0x610] ;  /* 0x00018400ff227b82 */ /* 0x000ea20000000800 */
[----:B------:R-:W-:Y:S01]  /*1320*/  IMAD.MOV.U32 R4, RZ, RZ, R38 ;  /* 0x000000ffff047224 */ /* 0x000fe200078e0026 */
[----:B------:R-:W-:Y:S06]  /*1330*/  @!P0 BRA `(.L_x_15) ;  /* 0x0000000000288947 */ /* 0x000fec0003800000 */
[----:B------:R-:W3:Y:S02]  /*1340*/  LDC R23, c[0x0][0x64c] ;  /* 0x00019300ff177b82 */ /* 0x000ee40000000800 */
[----:B---3--:R-:W-:-:S05]  /*1350*/  IADD3 R23, P0, R38, R23, RZ ;  /* 0x0000001726177210 */ /* 0x008fca0007f1e0ff */
        /* <DEDUP_REMOVED lines=8> */
.L_x_15:
[----:B-1----:R-:W-:Y:S01]  /*13e0*/  SHF.R.U64 R17, R4, R30, R5 ;  /* 0x0000001e04117219 */ /* 0x002fe20000001205 */
[----:B------:R-:W-:Y:S01]  /*13f0*/  @P4 IMAD R24, R25, R26, R16 ;  /* 0x0000001a19184224 */ /* 0x000fe200078e0210 */
[----:B------:R-:W-:Y:S01]  /*1400*/  LOP3.LUT R5, R39, R6, RZ, 0xc0, !PT ;  /* 0x0000000627057212 */ /* 0x000fe200078ec0ff */
[----:B0-----:R-:W-:Y:S01]  /*1410*/  VIADD R6, R31, 0xffffffff ;  /* 0xffffffff1f067836 */ /* 0x001fe20000000000 */
[----:B------:R-:W-:Y:S01]  /*1420*/  SHF.L.U32 R4, R37, R28, RZ ;  /* 0x0000001c25047219 */ /* 0x000fe200000006ff */
[----:B------:R-:W-:-:S03]  /*1430*/  IMAD.MOV R20, RZ, RZ, -R17 ;  /* 0x000000ffff147224 */ /* 0x000fc600078e0a11 */
[----:B------:R-:W-:Y:S01]  /*1440*/  LOP3.LUT R29, R29, R6, RZ, 0xc0, !PT ;  /* 0x000000061d1d7212 */ /* 0x000fe200078ec0ff */
[----:B------:R-:W-:Y:S02]  /*1450*/  IMAD R5, R4, R17, R5 ;  /* 0x0000001104057224 */ /* 0x000fe400078e0205 */
[----:B----4-:R-:W-:Y:S02]  /*1460*/  IMAD R4, R20, R35, R38 ;  /* 0x0000002314047224 */ /* 0x010fe400078e0226 */
[----:B--2---:R-:W-:Y:S02]  /*1470*/  IMAD R6, R5, R34, R24 ;  /* 0x0000002205067224 */ /* 0x004fe400078e0218 */
[----:B------:R-:W-:Y:S02]  /*1480*/  IMAD R5, R4, R31, R29 ;  /* 0x0000001f04057224 */ /* 0x000fe400078e021d */
[----:B------:R-:W-:-:S03]  /*1490*/  IMAD.MOV.U32 R20, RZ, RZ, 0x1 ;  /* 0x00000001ff147424 */ /* 0x000fc600078e00ff */
[----:B------:R-:W-:Y:S02]  /*14a0*/  SEL R4, R5, R6, !P4 ;  /* 0x0000000605047207 */ /* 0x000fe40006000000 */
[----:B------:R-:W-:Y:S01]  /*14b0*/  SEL R6, R6, R5, !P4 ;  /* 0x0000000506067207 */ /* 0x000fe20006000000 */
[----:B------:R-:W-:-:S07]  /*14c0*/  IMAD.MOV.U32 R5, RZ, RZ, R36 ;  /* 0x000000ffff057224 */ /* 0x000fce00078e0024 */
.L_x_13:
[----:B------:R-:W-:Y:S05]  /*14d0*/  @!P2 BRA `(.L_x_16) ;  /* 0x00000000000ca947 */ /* 0x000fea0003800000 */
[----:B------:R-:W-:Y:S01]  /*14e0*/  UCGABAR_WAIT ;  /* 0x0000000000007dc7 */ /* 0x000fe20008000000 */
[----:B------:R-:W-:Y:S01]  /*14f0*/  CCTL.IVALL ;  /* 0x00000000ff00798f */ /* 0x000fe20002000000 */
[----:B------:R-:W-:Y:S05]  /*1500*/  BRA `(.L_x_17) ;  /* 0x0000000000047947 */ /* 0x000fea0003800000 */
.L_x_16:
[----:B------:R-:W-:Y:S06]  /*1510*/  BAR.SYNC.DEFER_BLOCKING 0x0 ;  /* 0x0000000000007b1d */ /* 0x000fec0000010000 */
.L_x_17:
[----:B------:R-:W-:Y:S05]  /*1520*/  @!P3 BRA `(.L_x_18) ;  /* 0x00000044005cb947 */ /* 0x000fea0003800000 */
[----:B------:R-:W-:-:S13]  /*1530*/  ISETP.GT.U32.AND P0, PT, R40, 0x1, PT ;  /* 0x000000012800780c */ /* 0x000fda0003f04070 */
[----:B------:R-:W-:Y:S05]  /*1540*/  @P0 EXIT ;  /* 0x000000000000094d */ /* 0x000fea0003800000 */
.L_x_19:
[----:B------:R-:W-:-:S08]  /*1550*/  NOP ;  /* 0x0000000000007918 */ /* 0x000fd00000000000 */
[----:B------:R-:W0:Y:S02]  /*1560*/  USETMAXREG.TRY_ALLOC.CTAPOOL UP0, 0xe8 ;  /* 0x000000e8000079c8 */ /* 0x000e240008000600 */
[----:B0-----:R-:W-:-:S13]  /*1570*/  PLOP3.LUT P0, PT, PT, PT, UP0, 0x80, 0x0 ;  /* 0x000000000000781c */ /* 0x001fda0003f0f008 */
[----:B------:R-:W-:Y:S05]  /*1580*/  @!P0 BRA `(.L_x_19) ;  /* 0xfffffffc00f08947 */ /* 0x000fea000383ffff */
[----:B------:R-:W-:-:S13]  /*1590*/  LOP3.LUT P0, RZ, R20, 0xff, RZ, 0xc0, !PT ;  /* 0x000000ff14ff7812 */ /* 0x000fda000780c0ff */
[----:B------:R-:W-:Y:S05]  /*15a0*/  @!P0 EXIT ;  /* 0x000000000000894d */ /* 0x000fea0003800000 */
[----:B------:R-:W0:Y:S01]  /*15b0*/  S2UR UR6, SR_CgaCtaId ;  /* 0x00000000000679c3 */ /* 0x000e220000008800 */
[CC--:B------:R-:W-:Y:S01]  /*15c0*/  LEA.HI R11, R19.reuse, R10.reuse, RZ, 0x2 ;  /* 0x0000000a130b7211 */ /* 0x0c0fe200078f10ff */
[----:B------:R-:W-:Y:S01]  /*15d0*/  UIADD3 UR7, UR11, -0x1, URZ ;  /* 0xffffffff0b077890 */ /* 0x000fe2000fffe03f */
[----:B------:R-:W-:Y:S01]  /*15e0*/  LEA.HI R19, R19, R10, RZ, 0x5 ;  /* 0x0000000a13137211 */ /* 0x000fe200078f28ff */
[----:B------:R-:W-:Y:S01]  /*15f0*/  UMOV UR9, 0x400 ;  /* 0x0000040000097882 */ /* 0x000fe20000000000 */
[--C-:B------:R-:W-:Y:S01]  /*1600*/  SHF.R.S32.HI R16, RZ, 0x2, R11.reuse ;  /* 0x00000002ff107819 */ /* 0x100fe2000001140b */
[----:B------:R-:W-:Y:S01]  /*1610*/  UISETP.LT.AND UP0, UPT, UR13, 0x1, UPT ;  /* 0x000000010d00788c */ /* 0x000fe2000bf01270 */
[----:B------:R-:W-:Y:S01]  /*1620*/  SHF.R.S32.HI R17, RZ, 0x1f, R11 ;  /* 0x0000001fff117819 */ /* 0x000fe2000001140b */
[----:B------:R-:W-:Y:S01]  /*1630*/  USHF.L.U32 UR22, UR13, 0x1, URZ ;  /* 0x000000010d167899 */ /* 0x000fe2000800063f */
[----:B------:R-:W-:Y:S01]  /*1640*/  SHF.R.S32.HI R19, RZ, 0x5, R19 ;  /* 0x00000005ff137819 */ /* 0x000fe20000011413 */
[----:B------:R-:W-:Y:S01]  /*1650*/  USEL UR10, UR13, 0x1, UP0 ;  /* 0x000000010d0a7887 */ /* 0x000fe20008000000 */
[----:B------:R-:W-:Y:S01]  /*1660*/  LEA.HI R17, R17, R16, RZ, 0x3 ;  /* 0x0000001011117211 */ /* 0x000fe200078f18ff */
[----:B------:R-:W-:Y:S01]  /*1670*/  UISETP.NE.AND UP0, UPT, UR7, URZ, UPT ;  /* 0x0000003f0700728c */ /* 0x000fe2000bf05270 */
[----:B------:R-:W-:Y:S01]  /*1680*/  LOP3.LUT R11, R11, 0xfffffffc, RZ, 0xc0, !PT ;  /* 0xfffffffc0b0b7812 */ /* 0x000fe200078ec0ff */
[----:B------:R-:W-:Y:S01]  /*1690*/  UIADD3 UR10, -UR10, UR13, URZ ;  /* 0x0000000d0a0a7290 */ /* 0x000fe2000fffe13f */
[----:B------:R-:W-:Y:S01]  /*16a0*/  LOP3.LUT R17, R17, 0xfffffff8, RZ, 0xc0, !PT ;  /* 0xfffffff811117812 */ /* 0x000fe200078ec0ff */
[----:B------:R-:W-:Y:S01]  /*16b0*/  USEL UR16, URZ, 0x1, UP0 ;  /* 0x000000013f107887 */ /* 0x000fe20008000000 */
[----:B------:R-:W-:Y:S01]  /*16c0*/  LOP3.LUT R88, R7, 0x1, RZ, 0xfc, !PT ;  /* 0x0000000107587812 */ /* 0x000fe200078efcff */
[----:B------:R-:W-:-:S02]  /*16d0*/  IMAD.IADD R20, R10, 0x1, -R11 ;  /* 0x000000010a147824 */ /* 0x000fc400078e0a0b */
[----:B------:R-:W-:Y:S02]  /*16e0*/  IMAD.IADD R16, R16, 0x1, -R17 ;  /* 0x0000000110107824 */ /* 0x000fe400078e0a11 */
[----:B------:R-:W-:Y:S01]  /*16f0*/  IMAD.U32 R89, RZ, RZ, UR16 ;  /* 0x00000010ff597e24 */ /* 0x000fe2000f8e00ff */
[----:B0-----:R-:W-:Y:S02]  /*1700*/  ULEA UR9, UR6, UR9, 0x18 ;  /* 0x0000000906097291 */ /* 0x001fe4000f8ec03f */
[--C-:B------:R-:W-:Y:S01]  /*1710*/  SHF.R.S32.HI R17, RZ, 0x1f, R16.reuse ;  /* 0x0000001fff117819 */ /* 0x100fe20000011410 */
[----:B------:R-:W-:Y:S01]  /*1720*/  USHF.L.U32 UR6, UR7, 0x3, URZ ;  /* 0x0000000307067899 */ /* 0x000fe2000800063f */
[C-C-:B------:R-:W-:Y:S01]  /*1730*/  IMAD R21, R19.reuse, -0x10, -R16.reuse ;  /* 0xfffffff013157824 */ /* 0x140fe200078e0a10 */
[----:B------:R-:W-:Y:S02]  /*1740*/  UIADD3 UR7, UR9, 0x200, URZ ;  /* 0x0000020009077890 */ /* 0x000fe4000fffe03f */
[----:B------:R-:W-:Y:S01]  /*1750*/  ULOP3.LUT UR6, UR6, 0x8, URZ, 0xc0, !UPT ;  /* 0x0000000806067892 */ /* 0x000fe2000f8ec03f */
[----:B------:R-:W-:Y:S01]  /*1760*/  IMAD.WIDE R10, R19, 0x10, R16 ;  /* 0x00000010130a7825 */ /* 0x000fe200078e0210 */
[----:B------:R-:W-:-:S02]  /*1770*/  UIADD3 UR8, UR9, 0x1c200, URZ ;  /* 0x0001c20009087890 */ /* 0x000fc4000fffe03f */
[----:B------:R-:W-:Y:S02]  /*1780*/  USHF.R.U32.HI UR7, URZ, 0x4, UR7 ;  /* 0x000000043f077899 */ /* 0x000fe40008011607 */
[----:B------:R-:W-:Y:S02]  /*1790*/  USHF.R.U32.HI UR8, URZ, 0x4, UR8 ;  /* 0x000000043f087899 */ /* 0x000fe40008011608 */
[----:B------:R-:W-:Y:S02]  /*17a0*/  ULOP3.LUT UR24, UR6, 0x8, URZ, 0x3c, !UPT ;  /* 0x0000000806187892 */ /* 0x000fe4000f8e3c3f */
[----:B------:R-:W-:Y:S02]  /*17b0*/  ULOP3.LUT UR12, UR6, 0x18, URZ, 0x3c, !UPT ;  /* 0x00000018060c7892 */ /* 0x000fe4000f8e3c3f */
[----:B------:R-:W-:Y:S01]  /*17c0*/  UIADD3 UR23, UR9, 0xf0, URZ ;  /* 0x000000f009177890 */ /* 0x000fe2000fffe03f */
[----:B------:R-:W-:Y:S01]  /*17d0*/  ULDC UR6, c[0x0][0x284] ;  /* 0x0000a10000067ab9 */ /* 0x000fe20000000800 */
[----:B------:R-:W-:Y:S01]  /*17e0*/  ULOP3.LUT UR7, UR7, 0x3fff, URZ, 0xc0, !UPT ;  /* 0x00003fff07077892 */ /* 0x000fe2000f8ec03f */
[----:B------:R-:W-:Y:S01]  /*17f0*/  VIADD R21, R21, UR6 ;  /* 0x0000000615157c36 */ /* 0x000fe20008000000 */
[----:B------:R-:W-:-:S02]  /*1800*/  ULOP3.LUT UR8, UR8, 0x3fff, URZ, 0xc0, !UPT ;  /* 0x00003fff08087892 */ /* 0x000fc4000f8ec03f */
[----:B------:R-:W-:Y:S02]  /*1810*/  ULEA UR11, UR11, UR23, 0x3 ;  /* 0x000000170b0b7291 */ /* 0x000fe4000f8e183f */
[----:B------:R-:W-:Y:S02]  /*1820*/  ULOP3.LUT UR14, UR7, 0x10000, URZ, 0xfc, !UPT ;  /* 0x00010000070e7892 */ /* 0x000fe4000f8efc3f */
[----:B------:R-:W-:-:S12]  /*1830*/  ULOP3.LUT UR15, UR8, 0x10000, URZ, 0xfc, !UPT ;  /* 0x00010000080f7892 */ /* 0x000fd8000f8efc3f */
.L_x_112:
[----:B------:R-:W-:Y:S01]  /*1840*/  SHF.L.U32 R16, R89, 0x1f, RZ ;  /* 0x0000001f59107819 */ /* 0x000fe200000006ff */
[----:B------:R-:W0:Y:S01]  /*1850*/  LDC R17, c[0x0][0x28c] ;  /* 0x0000a300ff117b82 */ /* 0x000e220000000800 */
[----:B------:R-:W-:Y:S01]  /*1860*/  UMOV UR6, URZ ;  /* 0x0000003f00067c82 */ /* 0x000fe20008000000 */
[----:B------:R-:W-:Y:S01]  /*1870*/  UMOV UR25, UR5 ;  /* 0x0000000500197c82 */ /* 0x000fe20008000000 */
[----:B-1----:R-:W1:Y:S01]  /*1880*/  SYNCS.PHASECHK.TRANS64.TRYWAIT P0, [UR11+-0x8], R16 ;  /* 0xfffff810ff0075a7 */ /* 0x002e62000800014b */
[----:B0-----:R-:W-:Y:S01]  /*1890*/  ISETP.GE.AND P1, PT, R17, 0x1, PT ;  /* 0x000000011100780c */ /* 0x001fe20003f26270 */
[----:B-1234-:R-:W-:-:S12]  /*18a0*/  @!P0 BRA `(.L_x_20) ;  /* 0x0000005400e08947 */ /* 0x01efd80003800000 */
.L_x_144:
[----:B------:R-:W-:Y:S01]  /*18b0*/  UMOV UR7, URZ ;  /* 0x0000003f00077c82 */ /* 0x000fe20008000000 */
[----:B------:R-:W-:Y:S01]  /*18c0*/  UMOV UR8, URZ ;  /* 0x0000003f00087c82 */ /* 0x000fe20008000000 */
[----:B------:R-:W-:Y:S02]  /*18d0*/  CS2R R56, SRZ ;  /* 0x0000000000387805 */ /* 0x000fe4000001ff00 */
[----:B------:R-:W-:Y:S02]  /*18e0*/  CS2R R58, SRZ ;  /* 0x00000000003a7805 */ /* 0x000fe4000001ff00 */
[----:B------:R-:W-:Y:S02]  /*18f0*/  CS2R R60, SRZ ;  /* 0x00000000003c7805 */ /* 0x000fe4000001ff00 */
[----:B------:R-:W-:Y:S02]  /*1900*/  CS2R R62, SRZ ;  /* 0x00000000003e7805 */ /* 0x000fe4000001ff00 */
[----:B------:R-:W-:-:S02]  /*1910*/  CS2R R64, SRZ ;  /* 0x0000000000407805 */ /* 0x000fc4000001ff00 */
[----:B------:R-:W-:Y:S02]  /*1920*/  CS2R R66, SRZ ;  /* 0x0000000000427805 */ /* 0x000fe4000001ff00 */
        /* <DEDUP_REMOVED lines=9> */
[----:B------:R-:W-:Y:S01]  /*19c0*/  CS2R R86, SRZ ;  /* 0x0000000000567805 */ /* 0x000fe2000001ff00 */
[----:B------:R-:W-:Y:S01]  /*19d0*/  IMAD.U32 R22, RZ, RZ, UR4 ;  /* 0x00000004ff167e24 */ /* 0x000fe2000f8e00ff */
        /* <DEDUP_REMOVED lines=15> */
[----:B------:R-:W-:Y:S01]  /*1ad0*/  CS2R R54, SRZ ;  /* 0x0000000000367805 */ /* 0x000fe2000001ff00 */
[----:B------:R-:W-:Y:S06]  /*1ae0*/  @!P1 BRA `(.L_x_21) ;  /* 0x0000000400889947 */ /* 0x000fec0003800000 */
[----:B------:R-:W-:-:S13]  /*1af0*/  ISETP.NE.AND P1, PT, R88, 0x3, PT ;  /* 0x000000035800780c */ /* 0x000fda0003f25270 */
[----:B------:R-:W-:Y:S05]  /*1b00*/  @!P1 BRA `(.L_x_22) ;  /* 0x0000000000049947 */ /* 0x000fea0003800000 */
[----:B------:R-:W-:Y:S01]  /*1b10*/  BPT.TRAP 0x1 ;  /* 0x000000040000795c */ /* 0x000fe20000300000 */
.L_x_22:
[----:B------:R-:W-:Y:S01]  /*1b20*/  ULEA UR6, UR5, UR9, 0x3 ;  /* 0x0000000905067291 */ /* 0x000fe2000f8e183f */
[----:B0-----:R-:W-:-:S05]  /*1b30*/  IMAD.U32 R16, RZ, RZ, UR4 ;  /* 0x00000004ff107e24 */ /* 0x001fca000f8e00ff */
[----:B------:R-:W-:-:S04]  /*1b40*/  SHF.L.U32 R16, R16, 0x1f, RZ ;  /* 0x0000001f10107819 */ /* 0x000fc800000006ff */
[----:B------:R0:W1:Y:S01]  /*1b50*/  SYNCS.PHASECHK.TRANS64.TRYWAIT P0, [UR6], R16 ;  /* 0x00000010ff0075a7 */ /* 0x0000620008000146 */
[----:B------:R-:W-:Y:S05]  /*1b60*/  @!P1 BRA `(.L_x_23) ;  /* 0x0000000000049947 */ /* 0x000fea0003800000 */
[----:B------:R-:W-:Y:S01]  /*1b70*/  BPT.TRAP 0x1 ;  /* 0x000000040000795c */ /* 0x000fe20000300000 */
.L_x_23:
[----:B-1----:R-:W-:Y:S05]  /*1b80*/  @P0 BRA `(.L_x_24) ;  /* 0x0000000000080947 */ /* 0x002fea0003800000 */
[----:B------:R-:W1:Y:S02]  /*1b90*/  SYNCS.PHASECHK.TRANS64.TRYWAIT P0, [UR6], R16 ;  /* 0x00000010ff0075a7 */ /* 0x000e640008000146 */
[----:B-1----:R-:W-:Y:S05]  /*1ba0*/  @!P0 BRA `(.L_x_25) ;  /* 0x0000005400388947 */ /* 0x002fea0003800000 */
.L_x_24:
[----:B------:R-:W-:Y:S01]  /*1bb0*/  ULEA UR6, UR5, UR14, 0x9 ;  /* 0x0000000e05067291 */ /* 0x000fe2000f8e483f */
[----:B------:R-:W-:Y:S01]  /*1bc0*/  WARPGROUP.ARRIVE ;  /* 0x00000000000079c5 */ /* 0x000fe20000000000 */
[----:B------:R-:W-:Y:S01]  /*1bd0*/  ULEA UR7, UR5, UR15, 0x9 ;  /* 0x0000000f05077291 */ /* 0x000fe2000f8e483f */
[----:B------:R-:W-:Y:S01]  /*1be0*/  CS2R R56, SRZ ;  /* 0x0000000000387805 */ /* 0x000fe2000001ff00 */
[----:B------:R-:W-:Y:S01]  /*1bf0*/  UMOV UR17, 0x40000040 ;  /* 0x4000004000117882 */ /* 0x000fe20000000000 */
[----:B------:R-:W-:Y:S01]  /*1c00*/  UMOV UR19, 0x40000040 ;  /* 0x4000004000137882 */ /* 0x000fe20000000000 */
[----:B------:R-:W-:Y:S01]  /*1c10*/  CS2R R58, SRZ ;  /* 0x00000000003a7805 */ /* 0x000fe2000001ff00 */
[----:B------:R-:W-:Y:S01]  /*1c20*/  UMOV UR16, UR6 ;  /* 0x0000000600107c82 */ /* 0x000fe20008000000 */
[----:B------:R-:W-:Y:S01]  /*1c30*/  CS2R R60, SRZ ;  /* 0x00000000003c7805 */ /* 0x000fe2000001ff00 */
[----:B------:R-:W-:Y:S01]  /*1c40*/  UMOV UR18, UR7 ;  /* 0x0000000700127c82 */ /* 0x000fe20008000000 */
[----:B------:R-:W-:Y:S01]  /*1c50*/  CS2R R62, SRZ ;  /* 0x00000000003e7805 */ /* 0x000fe2000001ff00 */
[----:B------:R-:W-:Y:S01]  /*1c60*/  QGMMA.64x64x32.F32.E5M2.E5M2 R24, gdesc[UR16], RZ, !UPT ;  /* 0x00e00000101879f3 */ /* 0x000fe2000c7038ff */
[----:B------:R-:W-:Y:S01]  /*1c70*/  UIADD3 UR16, UR6, 0x2, URZ ;  /* 0x0000000206107890 */ /* 0x000fe2000fffe03f */
[----:B------:R-:W-:Y:S01]  /*1c80*/  CS2R R64, SRZ ;  /* 0x0000000000407805 */ /* 0x000fe2000001ff00 */
[----:B------:R-:W-:Y:S01]  /*1c90*/  UIADD3 UR18, UR7, 0x2, URZ ;  /* 0x0000000207127890 */ /* 0x000fe2000fffe03f */
[----:B------:R-:W-:Y:S01]  /*1ca0*/  CS2R R66, SRZ ;  /* 0x0000000000427805 */ /* 0x000fe2000001ff00 */
[----:B------:R-:W-:Y:S01]  /*1cb0*/  UMOV UR17, 0x40000040 ;  /* 0x4000004000117882 */ /* 0x000fe20000000000 */
[----:B------:R-:W-:Y:S01]  /*1cc0*/  UMOV UR19, 0x40000040 ;  /* 0x4000004000137882 */ /* 0x000fe20000000000 */
        /* <DEDUP_REMOVED lines=10> */
[----:B------:R-:W-:Y:S01]  /*1d70*/  QGMMA.64x64x32.F32.E5M2.E5M2 R24, gdesc[UR16], R24 ;  /* 0x00e00000101879f3 */ /* 0x000fe20008703818 */
[----:B------:R-:W-:Y:S02]  /*1d80*/  UIADD3 UR16, UR6, 0x4, URZ ;  /* 0x0000000406107890 */ /* 0x000fe4000fffe03f */
[----:B------:R-:W-:Y:S01]  /*1d90*/  UIADD3 UR18, UR7, 0x4, URZ ;  /* 0x0000000407127890 */ /* 0x000fe2000fffe03f */
[----:B------:R-:W-:Y:S01]  /*1da0*/  UMOV UR17, 0x40000040 ;  /* 0x4000004000117882 */ /* 0x000fe20000000000 */
[----:B------:R-:W-:-:S07]  /*1db0*/  UMOV UR19, 0x40000040 ;  /* 0x4000004000137882 */ /* 0x000fce0000000000 */
[----:B------:R-:W-:Y:S01]  /*1dc0*/  QGMMA.64x64x32.F32.E5M2.E5M2 R24, gdesc[UR16], R24 ;  /* 0x00e00000101879f3 */ /* 0x000fe20008703818 */
[----:B------:R-:W-:Y:S02]  /*1dd0*/  UIADD3 UR18, UR7, 0x6, URZ ;  /* 0x0000000607127890 */ /* 0x000fe4000fffe03f */
[----:B------:R-:W-:Y:S01]  /*1de0*/  UIADD3 UR16, UR6, 0x6, URZ ;  /* 0x0000000606107890 */ /* 0x000fe2000fffe03f */
[----:B------:R-:W-:Y:S01]  /*1df0*/  ULDC UR7, c[0x0][0x50c] ;  /* 0x0001430000077ab9 */ /* 0x000fe20000000800 */
[----:B------:R-:W-:Y:S01]  /*1e00*/  UMOV UR17, 0x40000040 ;  /* 0x4000004000117882 */ /* 0x000fe20000000000 */
[----:B------:R-:W-:Y:S01]  /*1e10*/  UISETP.NE.AND UP0, UPT, UR7, 0x4, UPT ;  /* 0x000000040700788c */ /* 0x000fe2000bf05270 */
[----:B------:R-:W-:Y:S01]  /*1e20*/  UMOV UR19, 0x40000040 ;  /* 0x4000004000137882 */ /* 0x000fe20000000000 */
[----:B------:R-:W-:Y:S02]  /*1e30*/  UMOV UR6, 0x4 ;  /* 0x0000000400067882 */ /* 0x000fe40000000000 */
[----:B------:R-:W-:-:S06]  /*1e40*/  USEL UR7, URZ, 0x1, UP0 ;  /* 0x000000013f077887 */ /* 0x000fcc0008000000 */
[----:B------:R-:W-:Y:S01]  /*1e50*/  ISETP.NE.AND P0, PT, RZ, UR7, PT ;  /* 0x00000007ff007c0c */ /* 0x000fe2000bf05270 */
[----:B------:R-:W-:-:S12]  /*1e60*/  QGMMA.64x64x32.F32.E5M2.E5M2 R24, gdesc[UR16], R24, gsb0 ;  /* 0x00e00000101879f3 */ /* 0x000fd80008003818 */
[----:B------:R-:W-:Y:S05]  /*1e70*/  @!P0 BRA `(.L_x_26) ;  /* 0x0000000000888947 */ /* 0x000fea0003800000 */
[----:B------:R-:W-:Y:S02]  /*1e80*/  WARPGROUP.DEPBAR.LE gsb0, 0x0 ;  /* 0x00008000000079c5 */ /* 0x000fe40000010000 */
[----:B------:R-:W-:-:S01]  /*1e90*/  FADD R87, RZ, R24 ;  /* 0x00000018ff577221 */ /* 0x000fc20000000000 */
[----:B------:R-:W-:Y:S01]  /*1ea0*/  FADD R86, RZ, R25 ;  /* 0x00000019ff567221 */ /* 0x000fe20000000000 */
        /* <DEDUP_REMOVED lines=30> */
[----:B------:R-:W-:-:S06]  /*2090*/  UMOV UR6, URZ ;  /* 0x0000003f00067c82 */ /* 0x000fcc0008000000 */
.L_x_26:
[----:B------:R-:W-:-:S04]  /*20a0*/  UIADD3 UR25, UR5, 0x1, URZ ;  /* 0x0000000105197890 */ /* 0x000fc8000fffe03f */
[----:B------:R-:W-:-:S04]  /*20b0*/  UISETP.NE.AND UP0, UPT, UR25, 0xe, UPT ;  /* 0x0000000e1900788c */ /* 0x000fc8000bf05270 */
[----:B------:R-:W-:Y:S02]  /*20c0*/  USEL UR8, URZ, 0x1, UP0 ;  /* 0x000000013f087887 */ /* 0x000fe40008000000 */
[----:B------:R-:W-:Y:S02]  /*20d0*/  USEL UR25, UR25, URZ, UP0 ;  /* 0x0000003f19197287 */ /* 0x000fe40008000000 */
[----:B------:R-:W-:-:S06]  /*20e0*/  ULOP3.LUT UR8, UR4, UR8, URZ, 0x3c, !UPT ;  /* 0x0000000804087292 */ /* 0x000fcc000f8e3c3f */
[----:B------:R-:W-:Y:S01]  /*20f0*/  IMAD.U32 R22, RZ, RZ, UR8 ;  /* 0x00000008ff167e24 */ /* 0x000fe2000f8e00ff */
[----:B------:R-:W-:-:S06]  /*2100*/  UMOV UR8, 0x1 ;  /* 0x0000000100087882 */ /* 0x000fcc0000000000 */
.L_x_21:
[----:B------:R-:W-:-:S06]  /*2110*/  UISETP.GE.AND UP0, UPT, UR10, 0x1, UPT ;  /* 0x000000010a00788c */ /* 0x000fcc000bf06270 */
[----:B------:R-:W-:-:S13]  /*2120*/  PLOP3.LUT P0, PT, PT, PT, UP0, 0x80, 0x0 ;  /* 0x000000000000781c */ /* 0x000fda0003f0f008 */
[----:B------:R-:W-:Y:S05]  /*2130*/  @!P0 BRA `(.L_x_27) ;  /* 0x0000000400988947 */ /* 0x000fea0003800000 */
[----:B01----:R-:W-:Y:S01]  /*2140*/  IMAD.U32 R16, RZ, RZ, UR10 ;  /* 0x0000000aff107e24 */ /* 0x003fe2000f8e00ff */
[----:B------:R-:W-:Y:S01]  /*2150*/  ULDC UR26, c[0x0][0x50c] ;  /* 0x00014300001a7ab9 */ /* 0x000fe20000000800 */
[----:B------:R-:W-:-:S07]  /*2160*/  IMAD.U32 R17, RZ, RZ, UR5 ;  /* 0x00000005ff117e24 */ /* 0x000fce000f8e00ff */
.L_x_35:
[----:B------:R-:W-:-:S13]  /*2170*/  ISETP.NE.AND P1, PT, R88, 0x3, PT ;  /* 0x000000035800780c */ /* 0x000fda0003f25270 */
[----:B------:R-:W-:Y:S05]  /*2180*/  @!P1 BRA `(.L_x_28) ;  /* 0x0000000000049947 */ /* 0x000fea0003800000 */
[----:B------:R-:W-:Y:S01]  /*2190*/  BPT.TRAP 0x1 ;  /* 0x000000040000795c */ /* 0x000fe20000300000 */
.L_x_28:
[----:B------:R-:W-:Y:S01]  /*21a0*/  ULEA UR16, UR25, UR9, 0x3 ;  /* 0x0000000919107291 */ /* 0x000fe2000f8e183f */
[----:B------:R-:W-:-:S08]  /*21b0*/  SHF.L.U32 R18, R22, 0x1f, RZ ;  /* 0x0000001f16127819 */ /* 0x000fd000000006ff */
[----:B------:R0:W1:Y:S01]  /*21c0*/  SYNCS.PHASECHK.TRANS64.TRYWAIT P0, [UR16], R18 ;  /* 0x00000012ff0075a7 */ /* 0x0000620008000150 */
[----:B------:R-:W-:Y:S05]  /*21d0*/  @!P1 BRA `(.L_x_29) ;  /* 0x0000000000049947 */ /* 0x000fea0003800000 */
[----:B------:R-:W-:Y:S01]  /*21e0*/  BPT.TRAP 0x1 ;  /* 0x000000040000795c */ /* 0x000fe20000300000 */
.L_x_29:
[----:B-1----:R-:W-:Y:S05]  /*21f0*/  @P0 BRA `(.L_x_30) ;  /* 0x0000000000080947 */ /* 0x002fea0003800000 */
[----:B------:R-:W1:Y:S02]  /*2200*/  SYNCS.PHASECHK.TRANS64.TRYWAIT P0, [UR16], R18 ;  /* 0x00000012ff0075a7 */ /* 0x000e640008000150 */
[----:B-1----:R-:W-:Y:S05]  /*2210*/  @!P0 BRA `(.L_x_31) ;  /* 0x0000004c00b48947 */ /* 0x002fea0003800000 */
.L_x_30:
[----:B------:R-:W-:Y:S01]  /*2220*/  UISETP.NE.AND UP0, UPT, UR7, URZ, UPT ;  /* 0x0000003f0700728c */ /* 0x000fe2000bf05270 */
[----:B------:R-:W-:Y:S01]  /*2230*/  WARPGROUP.ARRIVE ;  /* 0x00000000000079c5 */ /* 0x000fe20000000000 */
[----:B------:R-:W-:Y:S02]  /*2240*/  ULEA UR7, UR25, UR14, 0x9 ;  /* 0x0000000e19077291 */ /* 0x000fe4000f8e483f */
[----:B------:R-:W-:Y:S01]  /*2250*/  USEL UR8, UR8, URZ, !UP0 ;  /* 0x0000003f08087287 */ /* 0x000fe2000c000000 */
[----:B------:R-:W-:Y:S01]  /*2260*/  UMOV UR17, 0x40000040 ;  /* 0x4000004000117882 */ /* 0x000fe20000000000 */
[----:B------:R-:W-:Y:S02]  /*2270*/  UMOV UR19, 0x40000040 ;  /* 0x4000004000137882 */ /* 0x000fe40000000000 */
[----:B------:R-:W-:Y:S02]  /*2280*/  UISETP.NE.U32.AND UP0, UPT, UR8, URZ, UPT ;  /* 0x0000003f0800728c */ /* 0x000fe4000bf05070 */
[----:B------:R-:W-:Y:S01]  /*2290*/  ULEA UR8, UR25, UR15, 0x9 ;  /* 0x0000000f19087291 */ /* 0x000fe2000f8e483f */
[----:B------:R-:W-:Y:S01]  /*22a0*/  UMOV UR16, UR7 ;  /* 0x0000000700107c82 */ /* 0x000fe20008000000 */
[----:B------:R-:W-:-:S05]  /*22b0*/  UIADD3 UR6, UR6, 0x4, URZ ;  /* 0x0000000406067890 */ /* 0x000fca000fffe03f */
[----:B------:R-:W-:Y:S02]  /*22c0*/  UMOV UR18, UR8 ;  /* 0x0000000800127c82 */ /* 0x000fe40008000000 */
[----:B------:R-:W-:Y:S01]  /*22d0*/  QGMMA.64x64x32.F32.E5M2.E5M2 R24, gdesc[UR16], R24, UP0 ;  /* 0x00e00000101879f3 */ /* 0x000fe2000bf03818 */
[----:B------:R-:W-:Y:S02]  /*22e0*/  UIADD3 UR16, UR7, 0x2, URZ ;  /* 0x0000000207107890 */ /* 0x000fe4000fffe03f */
[----:B------:R-:W-:Y:S01]  /*22f0*/  UIADD3 UR18, UR8, 0x2, URZ ;  /* 0x0000000208127890 */ /* 0x000fe2000fffe03f */
[----:B------:R-:W-:Y:S01]  /*2300*/  UMOV UR17, 0x40000040 ;  /* 0x4000004000117882 */ /* 0x000fe20000000000 */
[----:B------:R-:W-:Y:S01]  /*2310*/  UMOV UR19, 0x40000040 ;  /* 0x4000004000137882 */ /* 0x000fe20000000000 */
[----:B------:R-:W-:-:S06]  /*2320*/  UISETP.NE.AND UP0, UPT, UR6, UR26, UPT ;  /* 0x0000001a0600728c */ /* 0x000fcc000bf05270 */
        /* <DEDUP_REMOVED lines=8> */
[----:B------:R-:W-:Y:S01]  /*23b0*/  UMOV UR17, 0x40000040 ;  /* 0x4000004000117882 */ /* 0x000fe20000000000 */
[----:B------:R-:W-:Y:S01]  /*23c0*/  UMOV UR19, 0x40000040 ;  /* 0x4000004000137882 */ /* 0x000fe20000000000 */
[----:B------:R-:W-:-:S06]  /*23d0*/  USEL UR7, URZ, 0x1, UP0 ;  /* 0x000000013f077887 */ /* 0x000fcc0008000000 */
[----:B------:R-:W-:Y:S01]  /*23e0*/  ISETP.NE.AND P0, PT, RZ, UR7, PT ;  /* 0x00000007ff007c0c */ /* 0x000fe2000bf05270 */
[----:B------:R-:W-:Y:S03]  /*23f0*/  QGMMA.64x64x32.F32.E5M2.E5M2 R24, gdesc[UR16], R24, gsb0 ;  /* 0x00e00000101879f3 */ /* 0x000fe60008003818 */
[----:B------:R-:W-:-:S09]  /*2400*/  WARPGROUP.DEPBAR.LE gsb0, 0x1 ;  /* 0x00008000000079c5 */ /* 0x000fd20000010100 */
[----:B------:R-:W-:Y:S05]  /*2410*/  @!P0 BRA `(.L_x_32) ;  /* 0x0000000000888947 */ /* 0x000fea0003800000 */
[----:B------:R-:W-:Y:S02]  /*2420*/  WARPGROUP.DEPBAR.LE gsb0, 0x0 ;  /* 0x00008000000079c5 */ /* 0x000fe40000010000 */
[----:B------:R-:W-:-:S01]  /*2430*/  FADD R87, R24, R87 ;  /* 0x0000005718577221 */ /* 0x000fc20000000000 */
[----:B------:R-:W-:Y:S01]  /*2440*/  FADD R86, R25, R86 ;  /* 0x0000005619567221 */ /* 0x000fe20000000000 */
        /* <DEDUP_REMOVED lines=30> */
[----:B------:R-:W-:-:S06]  /*2630*/  UMOV UR6, URZ ;  /* 0x0000003f00067c82 */ /* 0x000fcc0008000000 */
.L_x_32:
[----:B------:R-:W-:Y:S05]  /*2640*/  @!P1 BRA `(.L_x_33) ;  /* 0x0000000000049947 */ /* 0x000fea0003800000 */
[----:B------:R-:W-:Y:S01]  /*2650*/  BPT.TRAP 0x1 ;  /* 0x000000040000795c */ /* 0x000fe20000300000 */
.L_x_33:
[----:B------:R-:W-:-:S13]  /*2660*/  ISETP.NE.AND P0, PT, R13, RZ, PT ;  /* 0x000000ff0d00720c */ /* 0x000fda0003f05270 */
[----:B01----:R-:W-:-:S05]  /*2670*/  @P0 LEA R18, R17, UR9, 0x3 ;  /* 0x0000000911120c11 */ /* 0x003fca000f8e18ff */
[----:B------:R-:W-:-:S05]  /*2680*/  @P0 VIADD R19, R18, 0x70 ;  /* 0x0000007012130836 */ /* 0x000fca0000000000 */
[----:B------:R-:W-:-:S04]  /*2690*/  @P0 PRMT R19, R12, 0x654, R19 ;  /* 0x000006540c130816 */ /* 0x000fc80000000013 */
[----:B------:R0:W-:Y:S01]  /*26a0*/  @P0 SYNCS.ARRIVE.TRANS64.RED.A1T0 RZ, [R19+URZ], RZ ;  /* 0x000000ff13ff09a7 */ /* 0x0001e2000810043f */
[----:B------:R-:W-:-:S13]  /*26b0*/  ISETP.GT.U32.AND P0, PT, R7, 0x1, PT ;  /* 0x000000010700780c */ /* 0x000fda0003f04070 */
[----:B0-----:R-:W-:Y:S05]  /*26c0*/  @P0 BRA `(.L_x_34) ;  /* 0x0000000000040947 */ /* 0x001fea0003800000 */
[----:B------:R-:W-:Y:S01]  /*26d0*/  BPT.TRAP 0x1 ;  /* 0x000000040000795c */ /* 0x000fe20000300000 */
.L_x_34:
[----:B------:R-:W-:Y:S01]  /*26e0*/  UIADD3 UR25, UR25, 0x1, URZ ;  /* 0x0000000119197890 */ /* 0x000fe2000fffe03f */
[C---:B------:R-:W-:Y:S01]  /*26f0*/  ISETP.GT.AND P1, PT, R16.reuse, 0x1, PT ;  /* 0x000000011000780c */ /* 0x040fe20003f24270 */
[----:B------:R-:W-:Y:S02]  /*2700*/  VIADD R17, R17, 0x1 ;  /* 0x0000000111117836 */ /* 0x000fe40000000000 */
[----:B------:R-:W-:Y:S01]  /*2710*/  UISETP.NE.AND UP0, UPT, UR25, 0xe, UPT ;  /* 0x0000000e1900788c */ /* 0x000fe2000bf05270 */
[----:B------:R-:W-:Y:S02]  /*2720*/  VIADD R16, R16, 0xffffffff ;  /* 0xffffffff10107836 */ /* 0x000fe40000000000 */
[C---:B------:R-:W-:Y:S01]  /*2730*/  ISETP.NE.AND P0, PT, R17.reuse, 0xe, PT ;  /* 0x0000000e1100780c */ /* 0x040fe20003f05270 */
[----:B------:R-:W-:Y:S02]  /*2740*/  USEL UR8, URZ, 0x1, UP0 ;  /* 0x000000013f087887 */ /* 0x000fe40008000000 */
[----:B------:R-:W-:Y:S01]  /*2750*/  USEL UR25, UR25, URZ, UP0 ;  /* 0x0000003f19197287 */ /* 0x000fe20008000000 */
[----:B------:R-:W-:-:S03]  /*2760*/  SEL R17, R17, RZ, P0 ;  /* 0x000000ff11117207 */ /* 0x000fc60000000000 */
[----:B------:R-:W-:Y:S01]  /*2770*/  LOP3.LUT R22, R22, UR8, RZ, 0x3c, !PT ;  /* 0x0000000816167c12 */ /* 0x000fe2000f8e3cff */
[----:B------:R-:W-:Y:S01]  /*2780*/  UMOV UR8, 0x1 ;  /* 0x0000000100087882 */ /* 0x000fe20000000000 */
[----:B------:R-:W-:Y:S06]  /*2790*/  @P1 BRA `(.L_x_35) ;  /* 0xfffffff800741947 */ /* 0x000fec000383ffff */
.L_x_27:
[----:B------:R-:W-:Y:S01]  /*27a0*/  UISETP.NE.AND UP0, UPT, UR6, URZ, UPT ;  /* 0x0000003f0600728c */ /* 0x000fe2000bf05270 */
[----:B01----:R-:W0:Y:S01]  /*27b0*/  LDC R16, c[0x0][0x28c] ;  /* 0x0000a300ff107b82 */ /* 0x003e220000000800 */
[----:B------:R-:W-:Y:S02]  /*27c0*/  IMAD.U32 R17, RZ, RZ, UR24 ;  /* 0x00000018ff117e24 */ /* 0x000fe4000f8e00ff */
[----:B------:R-:W-:-:S06]  /*27d0*/  USEL UR6, URZ, 0x1, !UP0 ;  /* 0x000000013f067887 */ /* 0x000fcc000c000000 */
[----:B------:R-:W-:-:S13]  /*27e0*/  ISETP.NE.AND P0, PT, RZ, UR6, PT ;  /* 0x00000006ff007c0c */ /* 0x000fda000bf05270 */
[----:B------:R-:W-:Y:S05]  /*27f0*/  @!P0 BRA `(.L_x_36) ;  /* 0x0000000000848947 */ /* 0x000fea0003800000 */
[----:B------:R-:W-:Y:S02]  /*2800*/  WARPGROUP.DEPBAR.LE gsb0, 0x0 ;  /* 0x00008000000079c5 */ /* 0x000fe40000010000 */
[----:B------:R-:W-:Y:S01]  /*2810*/  FADD R87, R24, R87 ;  /* 0x0000005718577221 */ /* 0x000fe20000000000 */
        /* <DEDUP_REMOVED lines=30> */
[----:B------:R-:W-:-:S07]  /*2a00*/  FADD R56, R56, R55 ;  /* 0x0000003738387221 */ /* 0x000fce0000000000 */
.L_x_36:
[----:B0-----:R-:W-:Y:S01]  /*2a10*/  ISETP.GE.AND P0, PT, R16, 0x1, PT ;  /* 0x000000011000780c */ /* 0x001fe20003f06270 */
[----:B------:R0:W-:Y:S01]  /*2a20*/  SYNCS.ARRIVE.TRANS64.A1T0 RZ, [R17+UR23], RZ ;  /* 0x000000ff11ff79a7 */ /* 0x0001e20008100017 */
[----:B------:R-:W-:-:S11]  /*2a30*/  WARPGROUP.DEPBAR.LE gsb0, 0x0 ;  /* 0x00008000000079c5 */ /* 0x000fd60000010000 */
[----:B------:R-:W-:Y:S05]  /*2a40*/  @!P0 BRA `(.L_x_37) ;  /* 0x0000000000508947 */ /* 0x000fea0003800000 */
[----:B------:R-:W-:-:S13]  /*2a50*/  ISETP.NE.AND P0, PT, R88, 0x3, PT ;  /* 0x000000035800780c */ /* 0x000fda0003f05270 */
[----:B------:R-:W-:Y:S05]  /*2a60*/  @!P0 BRA `(.L_x_38) ;  /* 0x0000000000048947 */ /* 0x000fea0003800000 */
[----:B------:R-:W-:Y:S01]  /*2a70*/  BPT.TRAP 0x1 ;  /* 0x000000040000795c */ /* 0x000fe20000300000 */
.L_x_38:
[----:B------:R-:W-:Y:S01]  /*2a80*/  ISETP.NE.AND P0, PT, R13, RZ, PT ;  /* 0x000000ff0d00720c */ /* 0x000fe20003f05270 */
[----:B------:R-:W-:Y:S01]  /*2a90*/  BSSY B0, `(.L_x_39) ;  /* 0x000000d000007945 */ /* 0x000fe20003800000 */
[----:B------:R-:W-:-:S11]  /*2aa0*/  ISETP.GT.U32.AND P1, PT, R7, 0x1, PT ;  /* 0x000000010700780c */ /* 0x000fd60003f24070 */
[----:B------:R-:W-:Y:S05]  /*2ab0*/  @!P0 BRA `(.L_x_40) ;  /* 0x0000000000288947 */ /* 0x000fea0003800000 */
[----:B------:R-:W-:-:S04]  /*2ac0*/  UIADD3 UR8, UR10, UR5, URZ ;  /* 0x000000050a087290 */ /* 0x000fc8000fffe03f */
[----:B------:R-:W-:-:S04]  /*2ad0*/  USHF.R.U32.HI UR6, URZ, 0x1, UR8 ;  /* 0x000000013f067899 */ /* 0x000fc80008011608 */
[----:B------:R-:W-:-:S04]  /*2ae0*/  UIMAD.WIDE.U32 UR6, UR6, -0x6db6db6d, URZ ;  /* 0x92492493060678a5 */ /* 0x000fc8000f8e003f */
[----:B------:R-:W-:-:S04]  /*2af0*/  USHF.R.U32.HI UR6, URZ, 0x2, UR7 ;  /* 0x000000023f067899 */ /* 0x000fc80008011607 */
[----:B------:R-:W-:-:S04]  /*2b00*/  UIMAD UR8, UR6, -0xe, UR8 ;  /* 0xfffffff2060878a4 */ /* 0x000fc8000f8e0208 */
[----:B------:R-:W-:-:S04]  /*2b10*/  ULEA UR8, UR8, UR9, 0x3 ;  /* 0x0000000908087291 */ /* 0x000fc8000f8e183f */
[----:B------:R-:W-:-:S06]  /*2b20*/  UIADD3 UR8, UR8, 0x70, URZ ;  /* 0x0000007008087890 */ /* 0x000fcc000fffe03f */
[----:B0-----:R-:W-:-:S05]  /*2b30*/  IMAD.U32 R17, RZ, RZ, UR8 ;  /* 0x00000008ff117e24 */ /* 0x001fca000f8e00ff */
[----:B------:R-:W-:-:S04]  /*2b40*/  PRMT R16, R12, 0x654, R17 ;  /* 0x000006540c107816 */ /* 0x000fc80000000011 */
[----:B------:R1:W-:Y:S03]  /*2b50*/  SYNCS.ARRIVE.TRANS64.RED.A1T0 RZ, [R16+URZ], RZ ;  /* 0x000000ff10ff79a7 */ /* 0x0003e6000810043f */
.L_x_40:
[----:B------:R-:W-:Y:S05]  /*2b60*/  BSYNC B0 ;  /* 0x0000000000007941 */ /* 0x000fea0003800000 */
.L_x_39:
[----:B------:R-:W-:Y:S05]  /*2b70*/  @P1 BRA `(.L_x_37) ;  /* 0x0000000000041947 */ /* 0x000fea0003800000 */
[----:B------:R-:W-:Y:S01]  /*2b80*/  BPT.TRAP 0x1 ;  /* 0x000000040000795c */ /* 0x000fe20000300000 */
.L_x_37:
[----:B-1----:R-:W-:Y:S01]  /*2b90*/  SHF.L.U32 R16, R89, 0x1f, RZ ;  /* 0x0000001f59107819 */ /* 0x002fe200000006ff */
[----:B------:R-:W-:Y:S01]  /*2ba0*/  UIADD3 UR5, UR22, UR5, URZ ;  /* 0x0000000516057290 */ /* 0x000fe2000fffe03f */
[----:B------:R-:W1:Y:S01]  /*2bb0*/  LDC R29, c[0x0][0x288] ;  /* 0x0000a200ff1d7b82 */ /* 0x000e620000000800 */
[----:B------:R-:W-:Y:S01]  /*2bc0*/  UISETP.GE.U32.AND UP1, UPT, UR22, 0xe, UPT ;  /* 0x0000000e1600788c */ /* 0x000fe2000bf26070 */
[----:B------:R-:W-:Y:S01]  /*2bd0*/  IMAD.SHL.U32 R22, R20, 0x2, RZ ;  /* 0x0000000214167824 */ /* 0x000fe200078e00ff */
[----:B------:R-:W-:Y:S02]  /*2be0*/  UISETP.GT.U32.AND UP0, UPT, UR5, 0xd, UPT ;  /* 0x0000000d0500788c */ /* 0x000fe4000bf04070 */
[----:B------:R-:W-:Y:S02]  /*2bf0*/  USHF.R.U32.HI UR6, URZ, 0x1, UR5 ;  /* 0x000000013f067899 */ /* 0x000fe40008011605 */
[----:B------:R-:W-:Y:S01]  /*2c00*/  UISETP.LT.U32.AND UP0, UPT, UR22, 0xe, UP0 ;  /* 0x0000000e1600788c */ /* 0x000fe20008701070 */
[----:B------:R-:W4:Y:S01]  /*2c10*/  SYNCS.PHASECHK.TRANS64.TRYWAIT P0, [UR11+0x8], R16 ;  /* 0x00000810ff0075a7 */ /* 0x000f22000800014b */
[----:B------:R-:W-:Y:S01]  /*2c20*/  UIMAD.WIDE.U32 UR6, UR6, -0x6db6db6d, URZ ;  /* 0x92492493060678a5 */ /* 0x000fe2000f8e003f */
[----:B------:R-:W-:Y:S01]  /*2c30*/  SHF.R.S32.HI R23, RZ, 0x1f, R22 ;  /* 0x0000001fff177819 */ /* 0x000fe20000011416 */
[----:B------:R-:W-:-:S02]  /*2c40*/  USEL UR8, URZ, 0x1, !UP0 ;  /* 0x000000013f087887 */ /* 0x000fc4000c000000 */
[----:B------:R-:W-:Y:S02]  /*2c50*/  USHF.R.U32.HI UR6, URZ, 0x2, UR7 ;  /* 0x000000023f067899 */ /* 0x000fe40008011607 */
[----:B------:R-:W-:Y:S02]  /*2c60*/  ULOP3.LUT UR4, UR4, UR8, URZ, 0x3c, !UPT ;  /* 0x0000000804047292 */ /* 0x000fe4000f8e3c3f */
[----:B------:R-:W-:Y:S02]  /*2c70*/  UIMAD UR5, UR6, -0xe, UR5 ;  /* 0xfffffff2060578a4 */ /* 0x000fe4000f8e0205 */
[----:B------:R-:W-:Y:S01]  /*2c80*/  @UP1 ULOP3.LUT UR4, UR4, 0x1, UR6, 0x78, !UPT ;  /* 0x0000000104041892 */ /* 0x000fe2000f8e7806 */
[----:B-1--4-:R-:W-:Y:S11]  /*2c90*/  @!P0 BRA `(.L_x_41) ;  /* 0x00000044002c8947 */ /* 0x012ff60003800000 */
.L_x_145:
[----:B------:R-:W-:Y:S01]  /*2ca0*/  IMAD.SHL.U32 R31, R4, 0x40, RZ ;  /* 0x00000040041f7824 */ /* 0x000fe200078e00ff */
[----:B------:R-:W-:Y:S01]  /*2cb0*/  ULDC UR8, c[0x0][0x284] ;  /* 0x0000a10000087ab9 */ /* 0x000fe20000000800 */
[----:B------:R-:W-:Y:S01]  /*2cc0*/  IMAD.SHL.U32 R4, R6, 0x40, RZ ;  /* 0x0000004006047824 */ /* 0x000fe200078e00ff */
[----:B------:R-:W-:Y:S01]  /*2cd0*/  SHF.R.S32.HI R30, RZ, 0x1f, R5 ;  /* 0x0000001fff1e7819 */ /* 0x000fe20000011405 */
[----:B------:R-:W-:Y:S01]  /*2ce0*/  ULDC.64 UR6, c[0x0][0x5d0] ;  /* 0x0001740000067ab9 */ /* 0x000fe20000000a00 */
[----:B------:R-:W-:Y:S01]  /*2cf0*/  SHF.R.S32.HI R28, RZ, 0x1f, R31 ;  /* 0x0000001fff1c7819 */ /* 0x000fe2000001141f */
[----:B0-----:R-:W-:Y:S01]  /*2d00*/  IMAD.WIDE.U32 R16, R5, UR6, R22 ;  /* 0x0000000605107c25 */ /* 0x001fe2000f8e0016 */
[----:B------:R-:W-:-:S03]  /*2d10*/  ISETP.GE.AND P0, PT, R4, UR8, PT ;  /* 0x0000000804007c0c */ /* 0x000fc6000bf06270 */
[----:B------:R-:W-:Y:S01]  /*2d20*/  IMAD R18, R30, UR6, RZ ;  /* 0x000000061e127c24 */ /* 0x000fe2000f8e02ff */
[C---:B------:R-:W-:Y:S02]  /*2d30*/  ISETP.GE.OR P0, PT, R31.reuse, R29, P0 ;  /* 0x0000001d1f00720c */ /* 0x040fe40000706670 */
[----:B------:R-:W-:Y:S01]  /*2d40*/  IADD3 R16, P1, R31, R16, RZ ;  /* 0x000000101f107210 */ /* 0x000fe20007f3e0ff */
[----:B------:R-:W-:-:S05]  /*2d50*/  IMAD R19, R5, UR7, R18 ;  /* 0x0000000705137c24 */ /* 0x000fca000f8e0212 */
[----:B------:R-:W-:-:S05]  /*2d60*/  IADD3.X R17, R28, R17, R19, P1, !PT ;  /* 0x000000111c117210 */ /* 0x000fca0000ffe413 */
[----:B------:R-:W-:Y:S05]  /*2d70*/  @P0 BRA `(.L_x_42) ;  /* 0x0000002400a80947 */ /* 0x000fea0003800000 */
[----:B------:R-:W0:Y:S01]  /*2d80*/  LDC.64 R24, c[0x0][0x5c8] ;  /* 0x00017200ff187b82 */ /* 0x000e220000000a00 */
[----:B------:R-:W-:Y:S01]  /*2d90*/  IMAD.WIDE R26, R6, 0x40, R10 ;  /* 0x00000040061a7825 */ /* 0x000fe200078e020a */
[----:B------:R-:W-:Y:S01]  /*2da0*/  ULDC.64 UR6, c[0x0][0x5c0] ;  /* 0x0001700000067ab9 */ /* 0x000fe20000000a00 */
[----:B------:R-:W-:Y:S02]  /*2db0*/  BSSY B0, `(.L_x_42) ;  /* 0x0000266000007945 */ /* 0x000fe40003800000 */
[-C--:B0-----:R-:W-:Y:S02]  /*2dc0*/  IMAD R6, R27, R24.reuse, RZ ;  /* 0x000000181b067224 */ /* 0x081fe400078e02ff */
[----:B------:R-:W-:-:S04]  /*2dd0*/  IMAD.WIDE.U32 R16, R26, R24, R16 ;  /* 0x000000181a107225 */ /* 0x000fc800078e0010 */
[----:B------:R-:W-:Y:S01]  /*2de0*/  IMAD R19, R26, R25, R6 ;  /* 0x000000191a137224 */ /* 0x000fe200078e0206 */
[----:B------:R-:W-:Y:S02]  /*2df0*/  LEA R18, P0, R24, R16, 0x3 ;  /* 0x0000001018127211 */ /* 0x000fe400078018ff */
[----:B------:R-:W-:Y:S01]  /*2e00*/  IADD3 R16, P1, R16, UR6, RZ ;  /* 0x0000000610107c10 */ /* 0x000fe2000ff3e0ff */
[----:B------:R-:W-:Y:S01]  /*2e10*/  IMAD.IADD R19, R17, 0x1, R19 ;  /* 0x0000000111137824 */ /* 0x000fe200078e0213 */
[----:B------:R-:W-:-:S04]  /*2e20*/  IADD3 R18, P2, R18, UR6, RZ ;  /* 0x0000000612127c10 */ /* 0x000fc8000ff5e0ff */
[----:B------:R-:W-:Y:S01]  /*2e30*/  LEA.HI.X R6, R24, R19, R25, 0x3, P0 ;  /* 0x0000001318067211 */ /* 0x000fe200000f1c19 */
[----:B------:R-:W-:Y:S01]  /*2e40*/  IMAD R24, R20, -0x2, R29 ;  /* 0xfffffffe14187824 */ /* 0x000fe200078e021d */
[----:B---3-5:R-:W-:Y:S02]  /*2e50*/  FSETP.NEU.AND P0, PT, R15, RZ, PT ;  /* 0x000000ff0f00720b */ /* 0x028fe40003f0d000 */
[----:B------:R-:W-:Y:S01]  /*2e60*/  IADD3.X R17, R19, UR7, RZ, P1, !PT ;  /* 0x0000000713117c10 */ /* 0x000fe20008ffe4ff */
[----:B------:R-:W-:Y:S01]  /*2e70*/  IMAD.IADD R24, R24, 0x1, -R31 ;  /* 0x0000000118187824 */ /* 0x000fe200078e0a1f */
[----:B------:R-:W-:Y:S01]  /*2e80*/  IADD3.X R19, R6, UR7, RZ, P2, !PT ;  /* 0x0000000706137c10 */ /* 0x000fe200097fe4ff */
[----:B------:R-:W-:-:S08]  /*2e90*/  IMAD.IADD R6, R21, 0x1, -R4 ;  /* 0x0000000115067824 */ /* 0x000fd000078e0a04 */
[----:B------:R-:W-:Y:S05]  /*2ea0*/  @!P0 BRA `(.L_x_43) ;  /* 0x0000001c00188947 */ /* 0x000fea0003800000 */
[----:B------:R-:W-:Y:S01]  /*2eb0*/  ULDC.64 UR6, c[0x0][0x5b8] ;  /* 0x00016e0000067ab9 */ /* 0x000fe20000000a00 */
[----:B------:R-:W-:Y:S01]  /*2ec0*/  ULDC.64 UR16, c[0x0][0x5a8] ;  /* 0x00016a0000107ab9 */ /* 0x000fe20000000a00 */
[----:B------:R-:W-:Y:S01]  /*2ed0*/  IMAD.WIDE.U32 R22, R5, UR6, R22 ;  /* 0x0000000605167c25 */ /* 0x000fe2000f8e0016 */
[----:B------:R-:W-:Y:S03]  /*2ee0*/  BSSY B1, `(.L_x_44) ;  /* 0x0000010000017945 */ /* 0x000fe60003800000 */
[----:B------:R-:W-:Y:S01]  /*2ef0*/  IMAD R4, R30, UR6, RZ ;  /* 0x000000061e047c24 */ /* 0x000fe2000f8e02ff */
[----:B------:R-:W-:-:S03]  /*2f00*/  IADD3 R22, P0, R31, R22, RZ ;  /* 0x000000161f167210 */ /* 0x000fc60007f1e0ff */
[----:B------:R-:W-:Y:S01]  /*2f10*/  IMAD R5, R5, UR7, R4 ;  /* 0x0000000705057c24 */ /* 0x000fe2000f8e0204 */
[----:B------:R-:W-:Y:S02]  /*2f20*/  ULDC.64 UR6, c[0x0][0x5b0] ;  /* 0x00016c0000067ab9 */ /* 0x000fe40000000a00 */
[----:B------:R-:W-:Y:S02]  /*2f30*/  IMAD R25, R27, UR6, RZ ;  /* 0x000000061b197c24 */ /* 0x000fe4000f8e02ff */
[----:B------:R-:W-:Y:S02]  /*2f40*/  IADD3.X R23, R28, R23, R5, P0, !PT ;  /* 0x000000171c177210 */ /* 0x000fe400007fe405 */
[----:B------:R-:W-:Y:S01]  /*2f50*/  ISETP.GE.AND P0, PT, R24, 0x1, PT ;  /* 0x000000011800780c */ /* 0x000fe20003f06270 */
[C---:B------:R-:W-:Y:S02]  /*2f60*/  IMAD R25, R26.reuse, UR7, R25 ;  /* 0x000000071a197c24 */ /* 0x040fe4000f8e0219 */
[----:B------:R-:W-:Y:S01]  /*2f70*/  IMAD.WIDE.U32 R4, R26, UR6, R22 ;  /* 0x000000061a047c25 */ /* 0x000fe2000f8e0016 */
[----:B------:R-:W-:-:S02]  /*2f80*/  ISETP.LT.OR P3, PT, R6, 0x1, !P0 ;  /* 0x000000010600780c */ /* 0x000fc40004761670 */
[----:B------:R-:W-:-:S04]  /*2f90*/  IADD3 R4, P1, R4, UR16, RZ ;  /* 0x0000001004047c10 */ /* 0x000fc8000ff3e0ff */
[--C-:B------:R-:W-:Y:S02]  /*2fa0*/  IADD3.X R5, R5, UR17, R25.reuse, P1, !PT ;  /* 0x0000001105057c10 */ /* 0x100fe40008ffe419 */
[----:B------:R-:W-:-:S05]  /*2fb0*/  PRMT R25, RZ, 0x7610, R25 ;  /* 0x00007610ff197816 */ /* 0x000fca0000000019 */
[----:B------:R-:W-:Y:S05]  /*2fc0*/  @P3 BRA `(.L_x_45) ;  /* 0x0000000000043947 */ /* 0x000fea0003800000 */
[----:B------:R0:W5:Y:S02]  /*2fd0*/  LDG.E.U8 R25, desc[UR20][R4.64] ;  /* 0x0000001404197981 */ /* 0x000164000c1e1100 */
.L_x_45:
[----:B------:R-:W-:Y:S05]  /*2fe0*/  BSYNC B1 ;  /* 0x0000000000017941 */ /* 0x000fea0003800000 */
.L_x_44:
[----:B-----5:R-:W-:Y:S01]  /*2ff0*/  LOP3.LUT R25, R25, 0xff, RZ, 0xc0, !PT ;  /* 0x000000ff19197812 */ /* 0x020fe200078ec0ff */
[----:B------:R-:W-:Y:S01]  /*3000*/  BSSY B1, `(.L_x_46) ;  /* 0x000000c000017945 */ /* 0x000fe20003800000 */
[----:B------:R-:W-:Y:S02]  /*3010*/  ISETP.GE.AND P1, PT, R24, 0x2, PT ;  /* 0x000000021800780c */ /* 0x000fe40003f26270 */
[----:B------:R-:W-:Y:S02]  /*3020*/  F2FP.F16.E5M2.UNPACK_B R25, R25 ;  /* 0x00000019ff19723e */ /* 0x000fe400020004ff */
[----:B------:R-:W-:-:S03]  /*3030*/  ISETP.LT.OR P2, PT, R6, 0x1, !P1 ;  /* 0x000000010600780c */ /* 0x000fc60004f41670 */
[----:B------:R-:W-:Y:S01]  /*3040*/  HADD2.F32 R28, -RZ, R25.H0_H0 ;  /* 0x20000019ff1c7230 */ /* 0x000fe20000004100 */
[----:B------:R-:W-:-:S04]  /*3050*/  PRMT R25, RZ, 0x7610, R25 ;  /* 0x00007610ff197816 */ /* 0x000fc80000000019 */
[----:B------:R-:W-:-:S04]  /*3060*/  FMUL R28, R28, R15 ;  /* 0x0000000f1c1c7220 */ /* 0x000fc80000400000 */
[----:B--2---:R-:W-:-:S05]  /*3070*/  FFMA R28, R87, R14, R28 ;  /* 0x0000000e571c7223 */ /* 0x004fca000000001c */
[----:B------:R-:W-:-:S05]  /*3080*/  F2FP.SATFINITE.E5M2.F32.PACK_AB_MERGE_C R29, RZ, R28, RZ ;  /* 0x0000001cff1d723e */ /* 0x000fca00048060ff */
[----:B------:R1:W-:Y:S01]  /*3090*/  @!P3 STG.E.U8 desc[UR20][R16.64], R29 ;  /* 0x0000001d1000b986 */ /* 0x0003e2000c101114 */
[----:B------:R-:W-:Y:S05]  /*30a0*/  @P2 BRA `(.L_x_47) ;  /* 0x0000000000042947 */ /* 0x000fea0003800000 */
[----:B------:R2:W5:Y:S02]  /*30b0*/  LDG.E.U8 R25, desc[UR20][R4.64+0x1] ;  /* 0x0000011404197981 */ /* 0x000564000c1e1100 */
.L_x_47:
[----:B------:R-:W-:Y:S05]  /*30c0*/  BSYNC B1 ;  /* 0x0000000000017941 */ /* 0x000fea0003800000 */
.L_x_46:
[----:B-----5:R-:W-:Y:S01]  /*30d0*/  LOP3.LUT R25, R25, 0xff, RZ, 0xc0, !PT ;  /* 0x000000ff19197812 */ /* 0x020fe200078ec0ff */
[----:B------:R-:W-:Y:S01]  /*30e0*/  BSSY B1, `(.L_x_48) ;  /* 0x0000012000017945 */ /* 0x000fe20003800000 */
[----:B-1----:R-:W-:Y:S02]  /*30f0*/  IADD3 R29, P3, R26, 0x8, RZ ;  /* 0x000000081a1d7810 */ /* 0x002fe40007f7e0ff */
[----:B------:R-:W-:Y:S02]  /*3100*/  F2FP.F16.E5M2.UNPACK_B R25, R25 ;  /* 0x00000019ff19723e */ /* 0x000fe400020004ff */
[----:B------:R-:W-:Y:S01]  /*3110*/  ISETP.LT.OR P0, PT, R6, 0x9, !P0 ;  /* 0x000000090600780c */ /* 0x000fe20004701670 */
[----:B------:R-:W-:Y:S02]  /*3120*/  IMAD.X R27, RZ, RZ, R27, P3 ;  /* 0x000000ffff1b7224 */ /* 0x000fe400018e061b */
[----:B------:R-:W-:Y:S02]  /*3130*/  HADD2.F32 R26, -RZ, R25.H0_H0 ;  /* 0x20000019ff1a7230 */ /* 0x000fe40000004100 */
[----:B------:R-:W-:-:S04]  /*3140*/  IMAD.WIDE.U32 R22, R29, UR6, R22 ;  /* 0x000000061d167c25 */ /* 0x000fc8000f8e0016 */
[----:B------:R-:W-:Y:S01]  /*3150*/  FMUL R25, R26, R15 ;  /* 0x0000000f1a197220 */ /* 0x000fe20000400000 */
[----:B------:R-:W-:Y:S01]  /*3160*/  IMAD R26, R27, UR6, RZ ;  /* 0x000000061b1a7c24 */ /* 0x000fe2000f8e02ff */
[----:B------:R-:W-:Y:S02]  /*3170*/  IADD3 R22, P3, R22, UR16, RZ ;  /* 0x0000001016167c10 */ /* 0x000fe4000ff7e0ff */
[----:B------:R-:W-:Y:S01]  /*3180*/  FFMA R25, R86, R14, R25 ;  /* 0x0000000e56197223 */ /* 0x000fe20000000019 */
[----:B------:R-:W-:-:S04]  /*3190*/  IMAD R29, R29, UR7, R26 ;  /* 0x000000071d1d7c24 */ /* 0x000fc8000f8e021a */
[----:B------:R-:W-:Y:S02]  /*31a0*/  F2FP.SATFINITE.E5M2.F32.PACK_AB_MERGE_C R27, RZ, R25, RZ ;  /* 0x00000019ff1b723e */ /* 0x000fe400048060ff */
[----:B------:R-:W-:Y:S02]  /*31b0*/  IADD3.X R23, R23, UR17, R29, P3, !PT ;  /* 0x0000001117177c10 */ /* 0x000fe40009ffe41d */
[----:B------:R-:W-:Y:S01]  /*31c0*/  PRMT R25, RZ, 0x7610, R25 ;  /* 0x00007610ff197816 */ /* 0x000fe20000000019 */
[----:B------:R1:W-:Y:S01]  /*31d0*/  @!P2 STG.E.U8 desc[UR20][R16.64+0x1], R27 ;  /* 0x0000011b1000a986 */ /* 0x0003e2000c101114 */
[----:B------:R-:W-:Y:S05]  /*31e0*/  @P0 BRA `(.L_x_49) ;  /* 0x0000000000040947 */ /* 0x000fea0003800000 */
[----:B------:R3:W5:Y:S02]  /*31f0*/  LDG.E.U8 R25, desc[UR20][R22.64] ;  /* 0x0000001416197981 */ /* 0x000764000c1e1100 */
.L_x_49:
[----:B------:R-:W-:Y:S05]  /*3200*/  BSYNC B1 ;  /* 0x0000000000017941 */ /* 0x000fea0003800000 */
.L_x_48:
[----:B-----5:R-:W-:Y:S01]  /*3210*/  LOP3.LUT R25, R25, 0xff, RZ, 0xc0, !PT ;  /* 0x000000ff19197812 */ /* 0x020fe200078ec0ff */
[----:B------:R-:W-:Y:S01]  /*3220*/  BSSY B1, `(.L_x_50) ;  /* 0x000000b000017945 */ /* 0x000fe20003800000 */
[----:B------:R-:W-:Y:S02]  /*3230*/  ISETP.LT.OR P1, PT, R6, 0x9, !P1 ;  /* 0x000000090600780c */ /* 0x000fe40004f21670 */
[----:B------:R-:W-:-:S05]  /*3240*/  F2FP.F16.E5M2.UNPACK_B R25, R25 ;  /* 0x00000019ff19723e */ /* 0x000fca00020004ff */
[----:B------:R-:W-:Y:S01]  /*3250*/  HADD2.F32 R26, -RZ, R25.H0_H0 ;  /* 0x20000019ff1a7230 */ /* 0x000fe20000004100 */
[----:B------:R-:W-:-:S04]  /*3260*/  PRMT R25, RZ, 0x7610, R25 ;  /* 0x00007610ff197816 */ /* 0x000fc80000000019 */
[----:B------:R-:W-:-:S04]  /*3270*/  FMUL R26, R26, R15 ;  /* 0x0000000f1a1a7220 */ /* 0x000fc80000400000 */
[----:B------:R-:W-:-:S05]  /*3280*/  FFMA R26, R85, R14, R26 ;  /* 0x0000000e551a7223 */ /* 0x000fca000000001a */
[----:B-1----:R-:W-:-:S05]  /*3290*/  F2FP.SATFINITE.E5M2.F32.PACK_AB_MERGE_C R27, RZ, R26, RZ ;  /* 0x0000001aff1b723e */ /* 0x002fca00048060ff */
[----:B------:R1:W-:Y:S01]  /*32a0*/  @!P0 STG.E.U8 desc[UR20][R18.64], R27 ;  /* 0x0000001b12008986 */ /* 0x0003e2000c101114 */
[----:B------:R-:W-:Y:S05]  /*32b0*/  @P1 BRA `(.L_x_51) ;  /* 0x0000000000041947 */ /* 0x000fea0003800000 */
[----:B------:R4:W5:Y:S02]  /*32c0*/  LDG.E.U8 R25, desc[UR20][R22.64+0x1] ;  /* 0x0000011416197981 */ /* 0x000964000c1e1100 */
.L_x_51:
[----:B------:R-:W-:Y:S05]  /*32d0*/  BSYNC B1 ;  /* 0x0000000000017941 */ /* 0x000fea0003800000 */
.L_x_50:
[----:B-----5:R-:W-:Y:S01]  /*32e0*/  LOP3.LUT R25, R25, 0xff, RZ, 0xc0, !PT ;  /* 0x000000ff19197812 */ /* 0x020fe200078ec0ff */
[----:B------:R-:W-:Y:S01]  /*32f0*/  BSSY B1, `(.L_x_52) ;  /* 0x000000c000017945 */ /* 0x000fe20003800000 */
[----:B------:R-:W-:Y:S02]  /*3300*/  ISETP.GE.AND P0, PT, R24, 0x9, PT ;  /* 0x000000091800780c */ /* 0x000fe40003f06270 */
[----:B------:R-:W-:Y:S02]  /*3310*/  F2FP.F16.E5M2.UNPACK_B R25, R25 ;  /* 0x00000019ff19723e */ /* 0x000fe400020004ff */
[----:B------:R-:W-:-:S03]  /*3320*/  ISETP.LT.OR P2, PT, R6, 0x1, !P0 ;  /* 0x000000010600780c */ /* 0x000fc60004741670 */
[----:B------:R-:W-:-:S05]  /*3330*/  HADD2.F32 R26, -RZ, R25.H0_H0 ;  /* 0x20000019ff1a7230 */ /* 0x000fca0000004100 */
[----:B------:R-:W-:-:S04]  /*3340*/  FMUL R25, R26, R15 ;  /* 0x0000000f1a197220 */ /* 0x000fc80000400000 */
[----:B------:R-:W-:-:S05]  /*3350*/  FFMA R25, R84, R14, R25 ;  /* 0x0000000e54197223 */ /* 0x000fca0000000019 */
[----:B-1----:R-:W-:Y:S02]  /*3360*/  F2FP.SATFINITE.E5M2.F32.PACK_AB_MERGE_C R27, RZ, R25, RZ ;  /* 0x00000019ff1b723e */ /* 0x002fe400048060ff */
[----:B------:R-:W-:-:S03]  /*3370*/  PRMT R25, RZ, 0x7610, R25 ;  /* 0x00007610ff197816 */ /* 0x000fc60000000019 */
[----:B------:R1:W-:Y:S01]  /*3380*/  @!P1 STG.E.U8 desc[UR20][R18.64+0x1], R27 ;  /* 0x0000011b12009986 */ /* 0x0003e2000c101114 */
[----:B------:R-:W-:Y:S05]  /*3390*/  @P2 BRA `(.L_x_53) ;  /* 0x0000000000042947 */ /* 0x000fea0003800000 */
[----:B------:R0:W5:Y:S02]  /*33a0*/  LDG.E.U8 R25, desc[UR20][R4.64+0x8] ;  /* 0x0000081404197981 */ /* 0x000164000c1e1100 */
.L_x_53:
[----:B------:R-:W-:Y:S05]  /*33b0*/  BSYNC B1 ;  /* 0x0000000000017941 */ /* 0x000fea0003800000 */
.L_x_52:
        /* <DEDUP_REMOVED lines=13> */
.L_x_55:
[----:B------:R-:W-:Y:S05]  /*3490*/  BSYNC B1 ;  /* 0x0000000000017941 */ /* 0x000fea0003800000 */
.L_x_54:
[----:B-----5:R-:W-:Y:S01]  /*34a0*/  LOP3.LUT R25, R25, 0xff, RZ, 0xc0, !PT ;  /* 0x000000ff19197812 */ /* 0x020fe200078ec0ff */
[----:B------:R-:W-:Y:S01]  /*34b0*/  BSSY B1, `(.L_x_56) ;  /* 0x000000b000017945 */ /* 0x000fe20003800000 */
[----:B------:R-:W-:Y:S02]  /*34c0*/  ISETP.LT.OR P0, PT, R6, 0x9, !P0 ;  /* 0x000000090600780c */ /* 0x000fe40004701670 */
[----:B------:R-:W-:-:S05]  /*34d0*/  F2FP.F16.E5M2.UNPACK_B R25, R25 ;  /* 0x00000019ff19723e */ /* 0x000fca00020004ff */
        /* <DEDUP_REMOVED lines=8> */
.L_x_57:
[----:B------:R-:W-:Y:S05]  /*3560*/  BSYNC B1 ;  /* 0x0000000000017941 */ /* 0x000fea0003800000 */
.L_x_56:
        /* <DEDUP_REMOVED lines=12> */
.L_x_59:
[----:B------:R-:W-:Y:S05]  /*3630*/  BSYNC B1 ;  /* 0x0000000000017941 */ /* 0x000fea0003800000 */
.L_x_58:
        /* <DEDUP_REMOVED lines=13> */
.L_x_61:
[----:B------:R-:W-:Y:S05]  /*3710*/  BSYNC B1 ;  /* 0x0000000000017941 */ /* 0x000fea0003800000 */
.L_x_60:
        /* <DEDUP_REMOVED lines=13> */
.L_x_63:
[----:B------:R-:W-:Y:S05]  /*37f0*/  BSYNC B1 ;  /* 0x0000000000017941 */ /* 0x000fea0003800000 */
.L_x_62:
        /* <DEDUP_REMOVED lines=12> */
.L_x_65:
[----:B------:R-:W-:Y:S05]  /*38c0*/  BSYNC B1 ;  /* 0x0000000000017941 */ /* 0x000fea0003800000 */
.L_x_64:
        /* <DEDUP_REMOVED lines=12> */
.L_x_67:
[----:B------:R-:W-:Y:S05]  /*3990*/  BSYNC B1 ;  /* 0x0000000000017941 */ /* 0x000fea0003800000 */
.L_x_66:
        /* <DEDUP_REMOVED lines=13> */
.L_x_69:
[----:B------:R-:W-:Y:S05]  /*3a70*/  BSYNC B1 ;  /* 0x0000000000017941 */ /* 0x000fea0003800000 */
.L_x_68:
        /* <DEDUP_REMOVED lines=13> */
.L_x_71:
[----:B------:R-:W-:Y:S05]  /*3b50*/  BSYNC B1 ;  /* 0x0000000000017941 */ /* 0x000fea0003800000 */
.L_x_70:
        /* <DEDUP_REMOVED lines=12> */
.L_x_73:
[----:B------:R-:W-:Y:S05]  /*3c20*/  BSYNC B1 ;  /* 0x0000000000017941 */ /* 0x000fea0003800000 */
.L_x_72:
        /* <DEDUP_REMOVED lines=12> */
.L_x_75:
[----:B------:R-:W-:Y:S05]  /*3cf0*/  BSYNC B1 ;  /* 0x0000000000017941 */ /* 0x000fea0003800000 */
.L_x_74:
        /* <DEDUP_REMOVED lines=13> */
.L_x_77:
[----:B------:R-:W-:Y:S05]  /*3dd0*/  BSYNC B1 ;  /* 0x0000000000017941 */ /* 0x000fea0003800000 */
.L_x_76:
        /* <DEDUP_REMOVED lines=13> */
.L_x_79:
[----:B------:R-:W-:Y:S05]  /*3eb0*/  BSYNC B1 ;  /* 0x0000000000017941 */ /* 0x000fea0003800000 */
.L_x_78:
        /* <DEDUP_REMOVED lines=12> */
.L_x_81:
[----:B------:R-:W-:Y:S05]  /*3f80*/  BSYNC B1 ;  /* 0x0000000000017941 */ /* 0x000fea0003800000 */
.L_x_80:
        /* <DEDUP_REMOVED lines=12> */
.L_x_83:
[----:B------:R-:W-:Y:S05]  /*4050*/  BSYNC B1 ;  /* 0x0000000000017941 */ /* 0x000fea0003800000 */
.L_x_82:
        /* <DEDUP_REMOVED lines=13> */
.L_x_85:
[----:B------:R-:W-:Y:S05]  /*4130*/  BSYNC B1 ;  /* 0x0000000000017941 */ /* 0x000fea0003800000 */
.L_x_84:
        /* <DEDUP_REMOVED lines=13> */
.L_x_87:
[----:B------:R-:W-:Y:S05]  /*4210*/  BSYNC B1 ;  /* 0x0000000000017941 */ /* 0x000fea0003800000 */
.L_x_86:
        /* <DEDUP_REMOVED lines=12> */
.L_x_89:
[----:B------:R-:W-:Y:S05]  /*42e0*/  BSYNC B1 ;  /* 0x0000000000017941 */ /* 0x000fea0003800000 */
.L_x_88:
        /* <DEDUP_REMOVED lines=12> */
.L_x_91:
[----:B------:R-:W-:Y:S05]  /*43b0*/  BSYNC B1 ;  /* 0x0000000000017941 */ /* 0x000fea0003800000 */
.L_x_90:
        /* <DEDUP_REMOVED lines=13> */
.L_x_93:
[----:B------:R-:W-:Y:S05]  /*4490*/  BSYNC B1 ;  /* 0x0000000000017941 */ /* 0x000fea0003800000 */
.L_x_92:
        /* <DEDUP_REMOVED lines=13> */
.L_x_95:
[----:B------:R-:W-:Y:S05]  /*4570*/  BSYNC B1 ;  /* 0x0000000000017941 */ /* 0x000fea0003800000 */
.L_x_94:
        /* <DEDUP_REMOVED lines=12> */
.L_x_97:
[----:B------:R-:W-:Y:S05]  /*4640*/  BSYNC B1 ;  /* 0x0000000000017941 */ /* 0x000fea0003800000 */
.L_x_96:
        /* <DEDUP_REMOVED lines=12> */
.L_x_99:
[----:B------:R-:W-:Y:S05]  /*4710*/  BSYNC B1 ;  /* 0x0000000000017941 */ /* 0x000fea0003800000 */
.L_x_98:
        /* <DEDUP_REMOVED lines=13> */
.L_x_101:
[----:B------:R-:W-:Y:S05]  /*47f0*/  BSYNC B1 ;  /* 0x0000000000017941 */ /* 0x000fea0003800000 */
.L_x_100:
[----:B-----5:R-:W-:Y:S01]  /*4800*/  LOP3.LUT R25, R25, 0xff, RZ, 0xc0, !PT ;  /* 0x000000ff19197812 */ /* 0x020fe200078ec0ff */
[----:B------:R-:W-:Y:S01]  /*4810*/  BSSY B1, `(.L_x_102) ;  /* 0x000000c000017945 */ /* 0x000fe20003800000 */
[----:B------:R-:W-:Y:S02]  /*4820*/  ISETP.GE.AND P1, PT, R24, 0x3a, PT ;  /* 0x0000003a1800780c */ /* 0x000fe40003f26270 */
[----:B------:R-:W-:Y:S02]  /*4830*/  F2FP.F16.E5M2.UNPACK_B R25, R25 ;  /* 0x00000019ff19723e */ /* 0x000fe400020004ff */
[----:B------:R-:W-:Y:S02]  /*4840*/  ISETP.LT.OR P3, PT, R6, 0x1, !P1 ;  /* 0x000000010600780c */ /* 0x000fe40004f61670 */
[----:B------:R-:W-:Y:S01]  /*4850*/  PRMT R24, RZ, 0x7610, R24 ;  /* 0x00007610ff187816 */ /* 0x000fe20000000018 */
[----:B------:R-:W-:-:S05]  /*4860*/  HADD2.F32 R26, -RZ, R25.H0_H0 ;  /* 0x20000019ff1a7230 */ /* 0x000fca0000004100 */
[----:B------:R-:W-:-:S04]  /*4870*/  FMUL R26, R26, R15 ;  /* 0x0000000f1a1a7220 */ /* 0x000fc80000400000 */
[----:B------:R-:W-:-:S05]  /*4880*/  FFMA R26, R59, R14, R26 ;  /* 0x0000000e3b1a7223 */ /* 0x000fca000000001a */
[----:B------:R-:W-:-:S05]  /*4890*/  F2FP.SATFINITE.E5M2.F32.PACK_AB_MERGE_C R25, RZ, R26, RZ ;  /* 0x0000001aff19723e */ /* 0x000fca00048060ff */
[----:B------:R0:W-:Y:S01]  /*48a0*/  @!P2 STG.E.U8 desc[UR20][R16.64+0x38], R25 ;  /* 0x000038191000a986 */ /* 0x0001e2000c101114 */
[----:B------:R-:W-:Y:S05]  /*48b0*/  @P3 BRA `(.L_x_103) ;  /* 0x0000000000043947 */ /* 0x000fea0003800000 */
[----:B------:R0:W5:Y:S02]  /*48c0*/  LDG.E.U8 R24, desc[UR20][R4.64+0x39] ;  /* 0x0000391404187981 */ /* 0x000164000c1e1100 */
.L_x_103:
[----:B------:R-:W-:Y:S05]  /*48d0*/  BSYNC B1 ;  /* 0x0000000000017941 */ /* 0x000fea0003800000 */
.L_x_102:
[----:B-----5:R-:W-:Y:S01]  /*48e0*/  LOP3.LUT R24, R24, 0xff, RZ, 0xc0, !PT ;  /* 0x000000ff18187812 */ /* 0x020fe200078ec0ff */
[----:B------:R-:W-:Y:S01]  /*48f0*/  BSSY B1, `(.L_x_104) ;  /* 0x000000b000017945 */ /* 0x000fe20003800000 */
[----:B------:R-:W-:Y:S02]  /*4900*/  ISETP.LT.OR P0, PT, R6, 0x9, !P0 ;  /* 0x000000090600780c */ /* 0x000fe40004701670 */
[----:B------:R-:W-:Y:S02]  /*4910*/  F2FP.F16.E5M2.UNPACK_B R24, R24 ;  /* 0x00000018ff18723e */ /* 0x000fe400020004ff */
[----:B0-2---:R-:W-:-:S03]  /*4920*/  PRMT R4, RZ, 0x7610, R4 ;  /* 0x00007610ff047816 */ /* 0x005fc60000000004 */
[----:B------:R-:W-:-:S05]  /*4930*/  HADD2.F32 R24, -RZ, R24.H0_H0 ;  /* 0x20000018ff187230 */ /* 0x000fca0000004100 */
[----:B------:R-:W-:-:S04]  /*4940*/  FMUL R5, R24, R15 ;  /* 0x0000000f18057220 */ /* 0x000fc80000400000 */
[----:B------:R-:W-:-:S05]  /*4950*/  FFMA R5, R58, R14, R5 ;  /* 0x0000000e3a057223 */ /* 0x000fca0000000005 */
[----:B------:R-:W-:-:S05]  /*4960*/  F2FP.SATFINITE.E5M2.F32.PACK_AB_MERGE_C R5, RZ, R5, RZ ;  /* 0x00000005ff05723e */ /* 0x000fca00048060ff */
[----:B------:R0:W-:Y:S01]  /*4970*/  @!P3 STG.E.U8 desc[UR20][R16.64+0x39], R5 ;  /* 0x000039051000b986 */ /* 0x0001e2000c101114 */
[----:B------:R-:W-:Y:S05]  /*4980*/  @P0 BRA `(.L_x_105) ;  /* 0x0000000000040947 */ /* 0x000fea0003800000 */
[----:B------:R2:W5:Y:S02]  /*4990*/  LDG.E.U8 R4, desc[UR20][R22.64+0x38] ;  /* 0x0000381416047981 */ /* 0x000564000c1e1100 */
.L_x_105:
[----:B------:R-:W-:Y:S05]  /*49a0*/  BSYNC B1 ;  /* 0x0000000000017941 */ /* 0x000fea0003800000 */
.L_x_104:
[----:B-----5:R-:W-:Y:S01]  /*49b0*/  LOP3.LUT R4, R4, 0xff, RZ, 0xc0, !PT ;  /* 0x000000ff04047812 */ /* 0x020fe200078ec0ff */
[----:B------:R-:W-:Y:S01]  /*49c0*/  BSSY B1, `(.L_x_106) ;  /* 0x000000b000017945 */ /* 0x000fe20003800000 */
[----:B------:R-:W-:Y:S02]  /*49d0*/  ISETP.LT.OR P1, PT, R6, 0x9, !P1 ;  /* 0x000000090600780c */ /* 0x000fe40004f21670 */
[----:B------:R-:W-:-:S05]  /*49e0*/  F2FP.F16.E5M2.UNPACK_B R4, R4 ;  /* 0x00000004ff04723e */ /* 0x000fca00020004ff */
[----:B------:R-:W-:-:S05]  /*49f0*/  HADD2.F32 R4, -RZ, R4.H0_H0 ;  /* 0x20000004ff047230 */ /* 0x000fca0000004100 */
[----:B------:R-:W-:-:S04]  /*4a00*/  FMUL R4, R4, R15 ;  /* 0x0000000f04047220 */ /* 0x000fc80000400000 */
[----:B------:R-:W-:-:S05]  /*4a10*/  FFMA R4, R57, R14, R4 ;  /* 0x0000000e39047223 */ /* 0x000fca0000000004 */
[----:B0-----:R-:W-:Y:S02]  /*4a20*/  F2FP.SATFINITE.E5M2.F32.PACK_AB_MERGE_C R5, RZ, R4, RZ ;  /* 0x00000004ff05723e */ /* 0x001fe400048060ff */
[----:B------:R-:W-:-:S03]  /*4a30*/  PRMT R4, RZ, 0x7610, R4 ;  /* 0x00007610ff047816 */ /* 0x000fc60000000004 */
[----:B------:R0:W-:Y:S01]  /*4a40*/  @!P0 STG.E.U8 desc[UR20][R18.64+0x38], R5 ;  /* 0x0000380512008986 */ /* 0x0001e2000c101114 */
[----:B------:R-:W-:Y:S05]  /*4a50*/  @P1 BRA `(.L_x_107) ;  /* 0x0000000000041947 */ /* 0x000fea0003800000 */
[----:B------:R0:W5:Y:S02]  /*4a60*/  LDG.E.U8 R4, desc[UR20][R22.64+0x39] ;  /* 0x0000391416047981 */ /* 0x000164000c1e1100 */
.L_x_107:
[----:B------:R-:W-:Y:S05]  /*4a70*/  BSYNC B1 ;  /* 0x0000000000017941 */ /* 0x000fea0003800000 */
.L_x_106:
[----:B------:R-:W-:Y:S05]  /*4a80*/  @P1 BRA `(.L_x_108) ;  /* 0x0000000800601947 */ /* 0x000fea0003800000 */
[----:B-----5:R-:W-:-:S04]  /*4a90*/  LOP3.LUT R4, R4, 0xff, RZ, 0xc0, !PT ;  /* 0x000000ff04047812 */ /* 0x020fc800078ec0ff */
[----:B------:R-:W-:-:S05]  /*4aa0*/  F2FP.F16.E5M2.UNPACK_B R4, R4 ;  /* 0x00000004ff04723e */ /* 0x000fca00020004ff */
[----:B------:R-:W-:-:S05]  /*4ab0*/  HADD2.F32 R4, -RZ, R4.H0_H0 ;  /* 0x20000004ff047230 */ /* 0x000fca0000004100 */
[----:B0-----:R-:W-:-:S04]  /*4ac0*/  FMUL R5, R4, R15 ;  /* 0x0000000f04057220 */ /* 0x001fc80000400000 */
[----:B------:R-:W-:-:S05]  /*4ad0*/  FFMA R5, R56, R14, R5 ;  /* 0x0000000e38057223 */ /* 0x000fca0000000005 */
[----:B------:R-:W-:-:S05]  /*4ae0*/  F2FP.SATFINITE.E5M2.F32.PACK_AB_MERGE_C R5, RZ, R5, RZ ;  /* 0x00000005ff05723e */ /* 0x000fca00048060ff */
[----:B------:R0:W-:Y:S01]  /*4af0*/  STG.E.U8 desc[UR20][R18.64+0x39], R5 ;  /* 0x0000390512007986 */ /* 0x0001e2000c101114 */
[----:B------:R-:W-:Y:S05]  /*4b00*/  BRA `(.L_x_108) ;  /* 0x0000000800407947 */ /* 0x000fea0003800000 */
.L_x_43:
[C---:B------:R-:W-:Y:S01]  /*4b10*/  ISETP.GE.AND P3, PT, R24.reuse, 0x1, PT ;  /* 0x000000011800780c */ /* 0x040fe20003f66270 */
[-C--:B--2---:R-:W-:Y:S01]  /*4b20*/  FMUL R87, R87, R14.reuse ;  /* 0x0000000e57577220 */ /* 0x084fe20000400000 */
[----:B------:R-:W-:Y:S01]  /*4b30*/  ISETP.GE.AND P0, PT, R24, 0x2, PT ;  /* 0x000000021800780c */ /* 0x000fe20003f06270 */
[-C--:B------:R-:W-:Y:S01]  /*4b40*/  FMUL R86, R86, R14.reuse ;  /* 0x0000000e56567220 */ /* 0x080fe20000400000 */
[C---:B------:R-:W-:Y:S01]  /*4b50*/  ISETP.LT.OR P1, PT, R6.reuse, 0x1, !P3 ;  /* 0x000000010600780c */ /* 0x040fe20005f21670 */
[-C--:B------:R-:W-:Y:S01]  /*4b60*/  FMUL R85, R85, R14.reuse ;  /* 0x0000000e55557220 */ /* 0x080fe20000400000 */
[----:B------:R-:W-:Y:S01]  /*4b70*/  ISETP.LT.OR P2, PT, R6, 0x1, !P0 ;  /* 0x000000010600780c */ /* 0x000fe20004741670 */
[-C--:B------:R-:W-:Y:S01]  /*4b80*/  FMUL R84, R84, R14.reuse ;  /* 0x0000000e54547220 */ /* 0x080fe20000400000 */
[----:B------:R-:W-:Y:S01]  /*4b90*/  ISETP.LT.OR P3, PT, R6, 0x9, !P3 ;  /* 0x000000090600780c */ /* 0x000fe20005f61670 */
[-C--:B------:R-:W-:Y:S01]  /*4ba0*/  FMUL R83, R83, R14.reuse ;  /* 0x0000000e53537220 */ /* 0x080fe20000400000 */
[----:B------:R-:W-:Y:S01]  /*4bb0*/  F2FP.SATFINITE.E5M2.F32.PACK_AB_MERGE_C R87, RZ, R87, RZ ;  /* 0x00000057ff57723e */ /* 0x000fe200048060ff */
[----:B------:R-:W-:Y:S01]  /*4bc0*/  FMUL R82, R82, R14 ;  /* 0x0000000e52527220 */ /* 0x000fe20000400000 */
[----:B------:R-:W-:Y:S01]  /*4bd0*/  F2FP.SATFINITE.E5M2.F32.PACK_AB_MERGE_C R5, RZ, R86, RZ ;  /* 0x00000056ff05723e */ /* 0x000fe200048060ff */
[-C--:B------:R-:W-:Y:S01]  /*4be0*/  FMUL R81, R81, R14.reuse ;  /* 0x0000000e51517220 */ /* 0x080fe20000400000 */
[----:B------:R-:W-:Y:S01]  /*4bf0*/  F2FP.SATFINITE.E5M2.F32.PACK_AB_MERGE_C R85, RZ, R85, RZ ;  /* 0x00000055ff55723e */ /* 0x000fe200048060ff */
[-C--:B------:R-:W-:Y:S01]  /*4c00*/  FMUL R80, R80, R14.reuse ;  /* 0x0000000e50507220 */ /* 0x080fe20000400000 */
[----:B------:R-:W-:Y:S01]  /*4c10*/  ISETP.LT.OR P0, PT, R6, 0x9, !P0 ;  /* 0x000000090600780c */ /* 0x000fe20004701670 */
[----:B------:R-:W-:Y:S01]  /*4c20*/  @!P1 STG.E.U8 desc[UR20][R16.64], R87 ;  /* 0x0000005710009986 */ /* 0x000fe2000c101114 */
[C---:B------:R-:W-:Y:S01]  /*4c30*/  ISETP.GE.AND P1, PT, R24.reuse, 0x9, PT ;  /* 0x000000091800780c */ /* 0x040fe20003f26270 */
[-C--:B------:R-:W-:Y:S01]  /*4c40*/  FMUL R79, R79, R14.reuse ;  /* 0x0000000e4f4f7220 */ /* 0x080fe20000400000 */
[----:B------:R-:W-:Y:S01]  /*4c50*/  F2FP.SATFINITE.E5M2.F32.PACK_AB_MERGE_C R83, RZ, R83, RZ ;  /* 0x00000053ff53723e */ /* 0x000fe200048060ff */
[----:B------:R0:W-:Y:S01]  /*4c60*/  @!P2 STG.E.U8 desc[UR20][R16.64+0x1], R5 ;  /* 0x000001051000a986 */ /* 0x0001e2000c101114 */
[----:B------:R-:W-:Y:S01]  /*4c70*/  ISETP.GE.AND P2, PT, R24, 0xa, PT ;  /* 0x0000000a1800780c */ /* 0x000fe20003f46270 */
[----:B------:R-:W-:Y:S01]  /*4c80*/  FMUL R78, R78, R14 ;  /* 0x0000000e4e4e7220 */ /* 0x000fe20000400000 */
[----:B------:R-:W-:Y:S01]  /*4c90*/  F2FP.SATFINITE.E5M2.F32.PACK_AB_MERGE_C R23, RZ, R82, RZ ;  /* 0x00000052ff17723e */ /* 0x000fe200048060ff */
[----:B------:R-:W-:Y:S01]  /*4ca0*/  @!P3 STG.E.U8 desc[UR20][R18.64], R85 ;  /* 0x000000551200b986 */ /* 0x000fe2000c101114 */
[----:B------:R-:W-:Y:S01]  /*4cb0*/  ISETP.LT.OR P3, PT, R6, 0x1, !P1 ;  /* 0x000000010600780c */ /* 0x000fe20004f61670 */
[-C--:B------:R-:W-:Y:S01]  /*4cc0*/  FMUL R76, R76, R14.reuse ;  /* 0x0000000e4c4c7220 */ /* 0x080fe20000400000 */
[C---:B------:R-:W-:Y:S01]  /*4cd0*/  ISETP.LT.OR P5, PT, R6.reuse, 0x1, !P2 ;  /* 0x000000010600780c */ /* 0x040fe200057a1670 */
[-C--:B------:R-:W-:Y:S01]  /*4ce0*/  FMUL R77, R77, R14.reuse ;  /* 0x0000000e4d4d7220 */ /* 0x080fe20000400000 */
[----:B------:R-:W-:Y:S01]  /*4cf0*/  ISETP.LT.OR P1, PT, R6, 0x9, !P1 ;  /* 0x000000090600780c */ /* 0x000fe20004f21670 */
[-C--:B------:R-:W-:Y:S01]  /*4d00*/  FMUL R75, R75, R14.reuse ;  /* 0x0000000e4b4b7220 */ /* 0x080fe20000400000 */
[----:B------:R-:W-:Y:S01]  /*4d10*/  F2FP.SATFINITE.E5M2.F32.PACK_AB_MERGE_C R81, RZ, R81, RZ ;  /* 0x00000051ff51723e */ /* 0x000fe200048060ff */
[----:B------:R-:W-:Y:S01]  /*4d20*/  FMUL R74, R74, R14 ;  /* 0x0000000e4a4a7220 */ /* 0x000fe20000400000 */
[----:B0-----:R-:W-:Y:S01]  /*4d30*/  F2FP.SATFINITE.E5M2.F32.PACK_AB_MERGE_C R5, RZ, R84, RZ ;  /* 0x00000054ff05723e */ /* 0x001fe200048060ff */
[-C--:B------:R-:W-:Y:S01]  /*4d40*/  FMUL R72, R72, R14.reuse ;  /* 0x0000000e48487220 */ /* 0x080fe20000400000 */
[----:B------:R-:W-:Y:S01]  /*4d50*/  ISETP.LT.OR P2, PT, R6, 0x9, !P2 ;  /* 0x000000090600780c */ /* 0x000fe20005741670 */
[----:B------:R-:W-:Y:S01]  /*4d60*/  FMUL R73, R73, R14 ;  /* 0x0000000e49497220 */ /* 0x000fe20000400000 */
[----:B------:R-:W-:Y:S01]  /*4d70*/  F2FP.SATFINITE.E5M2.F32.PACK_AB_MERGE_C R25, RZ, R80, RZ ;  /* 0x00000050ff19723e */ /* 0x000fe200048060ff */
[----:B------:R0:W-:Y:S01]  /*4d80*/  @!P0 STG.E.U8 desc[UR20][R18.64+0x1], R5 ;  /* 0x0000010512008986 */ /* 0x0001e2000c101114 */
[C---:B------:R-:W-:Y:S01]  /*4d90*/  ISETP.GE.AND P0, PT, R24.reuse, 0x11, PT ;  /* 0x000000111800780c */ /* 0x040fe20003f06270 */
[-C--:B------:R-:W-:Y:S01]  /*4da0*/  FMUL R71, R71, R14.reuse ;  /* 0x0000000e47477220 */ /* 0x080fe20000400000 */
[----:B------:R-:W-:Y:S01]  /*4db0*/  F2FP.SATFINITE.E5M2.F32.PACK_AB_MERGE_C R79, RZ, R79, RZ ;  /* 0x0000004fff4f723e */ /* 0x000fe200048060ff */
[----:B------:R-:W-:Y:S01]  /*4dc0*/  @!P3 STG.E.U8 desc[UR20][R16.64+0x8], R83 ;  /* 0x000008531000b986 */ /* 0x000fe2000c101114 */
[----:B------:R-:W-:Y:S01]  /*4dd0*/  ISETP.GE.AND P3, PT, R24, 0x12, PT ;  /* 0x000000121800780c */ /* 0x000fe20003f66270 */
[-C--:B------:R-:W-:Y:S01]  /*4de0*/  FMUL R70, R70, R14.reuse ;  /* 0x0000000e46467220 */ /* 0x080fe20000400000 */
[----:B------:R-:W-:Y:S01]  /*4df0*/  F2FP.SATFINITE.E5M2.F32.PACK_AB_MERGE_C R77, RZ, R77, RZ ;  /* 0x0000004dff4d723e */ /* 0x000fe200048060ff */
[----:B------:R1:W-:Y:S01]  /*4e00*/  @!P5 STG.E.U8 desc[UR20][R16.64+0x9], R23 ;  /* 0x000009171000d986 */ /* 0x0003e2000c101114 */
[C---:B------:R-:W-:Y:S01]  /*4e10*/  ISETP.LT.OR P5, PT, R6.reuse, 0x1, !P3 ;  /* 0x000000010600780c */ /* 0x040fe20005fa1670 */
[-C--:B------:R-:W-:Y:S01]  /*4e20*/  FMUL R69, R69, R14.reuse ;  /* 0x0000000e45457220 */ /* 0x080fe20000400000 */
[C---:B------:R-:W-:Y:S01]  /*4e30*/  ISETP.LT.OR P3, PT, R6.reuse, 0x9, !P3 ;  /* 0x000000090600780c */ /* 0x040fe20005f61670 */
[----:B------:R-:W-:Y:S01]  /*4e40*/  @!P1 STG.E.U8 desc[UR20][R18.64+0x8], R81 ;  /* 0x0000085112009986 */ /* 0x000fe2000c101114 */
[----:B------:R-:W-:Y:S01]  /*4e50*/  ISETP.LT.OR P1, PT, R6, 0x1, !P0 ;  /* 0x000000010600780c */ /* 0x000fe20004721670 */
[----:B------:R-:W-:Y:S01]  /*4e60*/  FMUL R68, R68, R14 ;  /* 0x0000000e44447220 */ /* 0x000fe20000400000 */
[----:B0-----:R-:W-:Y:S01]  /*4e70*/  F2FP.SATFINITE.E5M2.F32.PACK_AB_MERGE_C R5, RZ, R78, RZ ;  /* 0x0000004eff05723e */ /* 0x001fe200048060ff */
[----:B------:R-:W-:Y:S01]  /*4e80*/  @!P2 STG.E.U8 desc[UR20][R18.64+0x9], R25 ;  /* 0x000009191200a986 */ /* 0x000fe2000c101114 */
[----:B------:R-:W-:Y:S01]  /*4e90*/  ISETP.GE.AND P2, PT, R24, 0x19, PT ;  /* 0x000000191800780c */ /* 0x000fe20003f46270 */
[-C--:B------:R-:W-:Y:S01]  /*4ea0*/  FMUL R67, R67, R14.reuse ;  /* 0x0000000e43437220 */ /* 0x080fe20000400000 */
[----:B------:R-:W-:Y:S01]  /*4eb0*/  ISETP.LT.OR P0, PT, R6, 0x9, !P0 ;  /* 0x000000090600780c */ /* 0x000fe20004701670 */
[----:B------:R-:W-:Y:S01]  /*4ec0*/  FMUL R66, R66, R14 ;  /* 0x0000000e42427220 */ /* 0x000fe20000400000 */
[----:B------:R-:W-:Y:S01]  /*4ed0*/  ISETP.LT.OR P6, PT, R6, 0x1, !P2 ;  /* 0x000000010600780c */ /* 0x000fe200057c1670 */
[----:B------:R0:W-:Y:S01]  /*4ee0*/  @!P5 STG.E.U8 desc[UR20][R16.64+0x11], R5 ;  /* 0x000011051000d986 */ /* 0x0001e2000c101114 */
[----:B-1----:R-:W-:Y:S01]  /*4ef0*/  F2FP.SATFINITE.E5M2.F32.PACK_AB_MERGE_C R23, RZ, R76, RZ ;  /* 0x0000004cff17723e */ /* 0x002fe200048060ff */
[-C--:B------:R-:W-:Y:S01]  /*4f00*/  FMUL R64, R64, R14.reuse ;  /* 0x0000000e40407220 */ /* 0x080fe20000400000 */
[----:B------:R-:W-:Y:S01]  /*4f10*/  F2FP.SATFINITE.E5M2.F32.PACK_AB_MERGE_C R75, RZ, R75, RZ ;  /* 0x0000004bff4b723e */ /* 0x000fe200048060ff */
[----:B------:R-:W-:Y:S01]  /*4f20*/  @!P1 STG.E.U8 desc[UR20][R16.64+0x10], R79 ;  /* 0x0000104f10009986 */ /* 0x000fe2000c101114 */
[----:B------:R-:W-:Y:S01]  /*4f30*/  ISETP.GE.AND P1, PT, R24, 0x1a, PT ;  /* 0x0000001a1800780c */ /* 0x000fe20003f26270 */
[-C--:B------:R-:W-:Y:S01]  /*4f40*/  FMUL R65, R65, R14.reuse ;  /* 0x0000000e41417220 */ /* 0x080fe20000400000 */
[C---:B------:R-:W-:Y:S01]  /*4f50*/  ISETP.LT.OR P2, PT, R6.reuse, 0x9, !P2 ;  /* 0x000000090600780c */ /* 0x040fe20005741670 */
[----:B------:R1:W-:Y:S01]  /*4f60*/  @!P3 STG.E.U8 desc[UR20][R18.64+0x11], R23 ;  /* 0x000011171200b986 */ /* 0x0003e2000c101114 */
[C---:B------:R-:W-:Y:S01]  /*4f70*/  ISETP.LT.OR P5, PT, R6.reuse, 0x1, !P1 ;  /* 0x000000010600780c */ /* 0x040fe20004fa1670 */
[----:B------:R-:W-:Y:S01]  /*4f80*/  FMUL R63, R63, R14 ;  /* 0x0000000e3f3f7220 */ /* 0x000fe20000400000 */
[----:B------:R-:W-:Y:S01]  /*4f90*/  ISETP.LT.OR P3, PT, R6, 0x9, !P1 ;  /* 0x000000090600780c */ /* 0x000fe20004f61670 */
[----:B------:R-:W-:Y:S01]  /*4fa0*/  @!P0 STG.E.U8 desc[UR20][R18.64+0x10], R77 ;  /* 0x0000104d12008986 */ /* 0x000fe2000c101114 */
[----:B0-----:R-:W-:Y:S01]  /*4fb0*/  F2FP.SATFINITE.E5M2.F32.PACK_AB_MERGE_C R5, RZ, R74, RZ ;  /* 0x0000004aff05723e */ /* 0x001fe200048060ff */
[-C--:B------:R-:W-:Y:S01]  /*4fc0*/  FMUL R62, R62, R14.reuse ;  /* 0x0000000e3e3e7220 */ /* 0x080fe20000400000 */
[C---:B------:R-:W-:Y:S01]  /*4fd0*/  ISETP.GE.AND P0, PT, R24.reuse, 0x21, PT ;  /* 0x000000211800780c */ /* 0x040fe20003f06270 */
[----:B------:R-:W-:Y:S01]  /*4fe0*/  @!P6 STG.E.U8 desc[UR20][R16.64+0x18], R75 ;  /* 0x0000184b1000e986 */ /* 0x000fe2000c101114 */
[----:B------:R-:W-:Y:S01]  /*4ff0*/  ISETP.GE.AND P1, PT, R24, 0x22, PT ;  /* 0x000000221800780c */ /* 0x000fe20003f26270 */
[-C--:B------:R-:W-:Y:S01]  /*5000*/  FMUL R61, R61, R14.reuse ;  /* 0x0000000e3d3d7220 */ /* 0x080fe20000400000 */
[----:B------:R-:W-:Y:S01]  /*5010*/  ISETP.LT.OR P6, PT, R6, 0x1, !P0 ;  /* 0x000000010600780c */ /* 0x000fe200047c1670 */
[----:B------:R-:W-:Y:S01]  /*5020*/  FMUL R60, R60, R14 ;  /* 0x0000000e3c3c7220 */ /* 0x000fe20000400000 */
[----:B-1----:R-:W-:Y:S01]  /*5030*/  F2FP.SATFINITE.E5M2.F32.PACK_AB_MERGE_C R23, RZ, R72, RZ ;  /* 0x00000048ff17723e */ /* 0x002fe200048060ff */
[----:B------:R0:W-:Y:S01]  /*5040*/  @!P5 STG.E.U8 desc[UR20][R16.64+0x19], R5 ;  /* 0x000019051000d986 */ /* 0x0001e2000c101114 */
[----:B------:R-:W-:Y:S01]  /*5050*/  ISETP.LT.OR P5, PT, R6, 0x1, !P1 ;  /* 0x000000010600780c */ /* 0x000fe20004fa1670 */
[-C--:B------:R-:W-:Y:S01]  /*5060*/  FMUL R59, R59, R14.reuse ;  /* 0x0000000e3b3b7220 */ /* 0x080fe20000400000 */
[----:B------:R-:W-:Y:S01]  /*5070*/  F2FP.SATFINITE.E5M2.F32.PACK_AB_MERGE_C R73, RZ, R73, RZ ;  /* 0x00000049ff49723e */ /* 0x000fe200048060ff */
[----:B------:R1:W-:Y:S01]  /*5080*/  @!P3 STG.E.U8 desc[UR20][R18.64+0x19], R23 ;  /* 0x000019171200b986 */ /* 0x0003e2000c101114 */
[----:B------:R-:W-:Y:S01]  /*5090*/  F2FP.SATFINITE.E5M2.F32.PACK_AB_MERGE_C R71, RZ, R71, RZ ;  /* 0x00000047ff47723e */ /* 0x000fe200048060ff */
[----:B------:R-:W-:Y:S01]  /*50a0*/  FMUL R58, R58, R14 ;  /* 0x0000000e3a3a7220 */ /* 0x000fe20000400000 */
[----:B------:R-:W-:Y:S01]  /*50b0*/  F2FP.SATFINITE.E5M2.F32.PACK_AB_MERGE_C R25, RZ, R70, RZ ;  /* 0x00000046ff19723e */ /* 0x000fe200048060ff */
[----:B------:R-:W-:Y:S01]  /*50c0*/  @!P2 STG.E.U8 desc[UR20][R18.64+0x18], R73 ;  /* 0x000018491200a986 */ /* 0x000fe2000c101114 */
[----:B------:R-:W-:Y:S01]  /*50d0*/  ISETP.LT.OR P3, PT, R6, 0x9, !P1 ;  /* 0x000000090600780c */ /* 0x000fe20004f61670 */
[-C--:B------:R-:W-:Y:S01]  /*50e0*/  FMUL R57, R57, R14.reuse ;  /* 0x0000000e39397220 */ /* 0x080fe20000400000 */
[----:B------:R-:W-:Y:S01]  /*50f0*/  ISETP.GE.AND P2, PT, R24, 0x29, PT ;  /* 0x000000291800780c */ /* 0x000fe20003f46270 */
[----:B------:R-:W-:Y:S01]  /*5100*/  @!P6 STG.E.U8 desc[UR20][R16.64+0x20], R71 ;  /* 0x000020471000e986 */ /* 0x000fe2000c101114 */
[----:B------:R-:W-:Y:S01]  /*5110*/  ISETP.LT.OR P0, PT, R6, 0x9, !P0 ;  /* 0x000000090600780c */ /* 0x000fe20004701670 */
[----:B------:R-:W-:Y:S01]  /*5120*/  FMUL R56, R56, R14 ;  /* 0x0000000e38387220 */ /* 0x000fe20000400000 */
[----:B------:R-:W-:Y:S01]  /*5130*/  ISETP.GE.AND P1, PT, R24, 0x2a, PT ;  /* 0x0000002a1800780c */ /* 0x000fe20003f26270 */
[----:B------:R-:W-:Y:S01]  /*5140*/  @!P5 STG.E.U8 desc[UR20][R16.64+0x21], R25 ;  /* 0x000021191000d986 */ /* 0x000fe2000c101114 */
[----:B------:R-:W-:-:S02]  /*5150*/  ISETP.LT.OR P6, PT, R6, 0x1, !P2 ;  /* 0x000000010600780c */ /* 0x000fc400057c1670 */
[C---:B------:R-:W-:Y:S02]  /*5160*/  ISETP.LT.OR P5, PT, R6.reuse, 0x1, !P1 ;  /* 0x000000010600780c */ /* 0x040fe40004fa1670 */
[----:B------:R-:W-:Y:S02]  /*5170*/  F2FP.SATFINITE.E5M2.F32.PACK_AB_MERGE_C R69, RZ, R69, RZ ;  /* 0x00000045ff45723e */ /* 0x000fe400048060ff */
[----:B0-----:R-:W-:Y:S02]  /*5180*/  F2FP.SATFINITE.E5M2.F32.PACK_AB_MERGE_C R5, RZ, R68, RZ ;  /* 0x00000044ff05723e */ /* 0x001fe400048060ff */
[----:B------:R-:W-:Y:S01]  /*5190*/  F2FP.SATFINITE.E5M2.F32.PACK_AB_MERGE_C R67, RZ, R67, RZ ;  /* 0x00000043ff43723e */ /* 0x000fe200048060ff */
[----:B------:R-:W-:Y:S01]  /*51a0*/  @!P0 STG.E.U8 desc[UR20][R18.64+0x20], R69 ;  /* 0x0000204512008986 */ /* 0x000fe2000c101114 */
[----:B-1----:R-:W-:Y:S02]  /*51b0*/  F2FP.SATFINITE.E5M2.F32.PACK_AB_MERGE_C R23, RZ, R66, RZ ;  /* 0x00000042ff17723e */ /* 0x002fe400048060ff */
[C---:B------:R-:W-:Y:S01]  /*51c0*/  ISETP.LT.OR P1, PT, R6.reuse, 0x9, !P1 ;  /* 0x000000090600780c */ /* 0x040fe20004f21670 */
[----:B------:R0:W-:Y:S01]  /*51d0*/  @!P3 STG.E.U8 desc[UR20][R18.64+0x21], R5 ;  /* 0x000021051200b986 */ /* 0x0001e2000c101114 */
[----:B------:R-:W-:-:S02]  /*51e0*/  ISETP.LT.OR P2, PT, R6, 0x9, !P2 ;  /* 0x000000090600780c */ /* 0x000fc40005741670 */
[C---:B------:R-:W-:Y:S01]  /*51f0*/  ISETP.GE.AND P3, PT, R24.reuse, 0x31, PT ;  /* 0x000000311800780c */ /* 0x040fe20003f66270 */
[----:B------:R-:W-:Y:S01]  /*5200*/  @!P6 STG.E.U8 desc[UR20][R16.64+0x28], R67 ;  /* 0x000028431000e986 */ /* 0x000fe2000c101114 */
[----:B------:R-:W-:Y:S02]  /*5210*/  ISETP.GE.AND P0, PT, R24, 0x32, PT ;  /* 0x000000321800780c */ /* 0x000fe40003f06270 */
[----:B------:R-:W-:Y:S01]  /*5220*/  F2FP.SATFINITE.E5M2.F32.PACK_AB_MERGE_C R65, RZ, R65, RZ ;  /* 0x00000041ff41723e */ /* 0x000fe200048060ff */
[----:B------:R1:W-:Y:S01]  /*5230*/  @!P5 STG.E.U8 desc[UR20][R16.64+0x29], R23 ;  /* 0x000029171000d986 */ /* 0x0003e2000c101114 */
[C---:B------:R-:W-:Y:S02]  /*5240*/  ISETP.LT.OR P5, PT, R6.reuse, 0x1, !P3 ;  /* 0x000000010600780c */ /* 0x040fe40005fa1670 */
[----:B------:R-:W-:Y:S02]  /*5250*/  ISETP.LT.OR P6, PT, R6, 0x1, !P0 ;  /* 0x000000010600780c */ /* 0x000fe400047c1670 */
[----:B0-----:R-:W-:Y:S01]  /*5260*/  F2FP.SATFINITE.E5M2.F32.PACK_AB_MERGE_C R5, RZ, R64, RZ ;  /* 0x00000040ff05723e */ /* 0x001fe200048060ff */
[----:B------:R-:W-:Y:S01]  /*5270*/  @!P2 STG.E.U8 desc[UR20][R18.64+0x28], R65 ;  /* 0x000028411200a986 */ /* 0x000fe2000c101114 */
[----:B------:R-:W-:-:S02]  /*5280*/  F2FP.SATFINITE.E5M2.F32.PACK_AB_MERGE_C R63, RZ, R63, RZ ;  /* 0x0000003fff3f723e */ /* 0x000fc400048060ff */
[----:B------:R-:W-:Y:S01]  /*5290*/  ISETP.GE.AND P2, PT, R24, 0x3a, PT ;  /* 0x0000003a1800780c */ /* 0x000fe20003f46270 */
[----:B------:R0:W-:Y:S01]  /*52a0*/  @!P1 STG.E.U8 desc[UR20][R18.64+0x29], R5 ;  /* 0x0000290512009986 */ /* 0x0001e2000c101114 */
[----:B------:R-:W-:Y:S02]  /*52b0*/  ISETP.LT.OR P1, PT, R6, 0x9, !P3 ;  /* 0x000000090600780c */ /* 0x000fe40005f21670 */
[----:B-1----:R-:W-:Y:S01]  /*52c0*/  F2FP.SATFINITE.E5M2.F32.PACK_AB_MERGE_C R23, RZ, R62, RZ ;  /* 0x0000003eff17723e */ /* 0x002fe200048060ff */
[----:B------:R-:W-:Y:S01]  /*52d0*/  @!P5 STG.E.U8 desc[UR20][R16.64+0x30], R63 ;  /* 0x0000303f1000d986 */ /* 0x000fe2000c101114 */
[----:B------:R-:W-:Y:S02]  /*52e0*/  ISETP.GE.AND P3, PT, R24, 0x39, PT ;  /* 0x000000391800780c */ /* 0x000fe40003f66270 */
[C---:B------:R-:W-:Y:S01]  /*52f0*/  ISETP.LT.OR P0, PT, R6.reuse, 0x9, !P0 ;  /* 0x000000090600780c */ /* 0x040fe20004701670 */
[----:B------:R1:W-:Y:S01]  /*5300*/  @!P6 STG.E.U8 desc[UR20][R16.64+0x31], R23 ;  /* 0x000031171000e986 */ /* 0x0003e2000c101114 */
[----:B------:R-:W-:-:S02]  /*5310*/  ISETP.LT.OR P5, PT, R6, 0x1, !P3 ;  /* 0x000000010600780c */ /* 0x000fc40005fa1670 */
[C---:B------:R-:W-:Y:S02]  /*5320*/  ISETP.LT.OR P6, PT, R6.reuse, 0x1, !P2 ;  /* 0x000000010600780c */ /* 0x040fe400057c1670 */
[C---:B------:R-:W-:Y:S02]  /*5330*/  ISETP.LT.OR P3, PT, R6.reuse, 0x9, !P3 ;  /* 0x000000090600780c */ /* 0x040fe40005f61670 */
[----:B------:R-:W-:Y:S02]  /*5340*/  ISETP.LT.OR P2, PT, R6, 0x9, !P2 ;  /* 0x000000090600780c */ /* 0x000fe40005741670 */
[----:B------:R-:W-:Y:S02]  /*5350*/  F2FP.SATFINITE.E5M2.F32.PACK_AB_MERGE_C R61, RZ, R61, RZ ;  /* 0x0000003dff3d723e */ /* 0x000fe400048060ff */
[----:B0-----:R-:W-:Y:S02]  /*5360*/  F2FP.SATFINITE.E5M2.F32.PACK_AB_MERGE_C R5, RZ, R60, RZ ;  /* 0x0000003cff05723e */ /* 0x001fe400048060ff */
[----:B------:R-:W-:Y:S01]  /*5370*/  F2FP.SATFINITE.E5M2.F32.PACK_AB_MERGE_C R59, RZ, R59, RZ ;  /* 0x0000003bff3b723e */ /* 0x000fe200048060ff */
[----:B------:R0:W-:Y:S01]  /*5380*/  @!P1 STG.E.U8 desc[UR20][R18.64+0x30], R61 ;  /* 0x0000303d12009986 */ /* 0x0001e2000c101114 */
[----:B-1----:R-:W-:-:S02]  /*5390*/  F2FP.SATFINITE.E5M2.F32.PACK_AB_MERGE_C R23, RZ, R58, RZ ;  /* 0x0000003aff17723e */ /* 0x002fc400048060ff */
[----:B------:R-:W-:Y:S01]  /*53a0*/  F2FP.SATFINITE.E5M2.F32.PACK_AB_MERGE_C R57, RZ, R57, RZ ;  /* 0x00000039ff39723e */ /* 0x000fe200048060ff */
[----:B------:R0:W-:Y:S01]  /*53b0*/  @!P0 STG.E.U8 desc[UR20][R18.64+0x31], R5 ;  /* 0x0000310512008986 */ /* 0x0001e2000c101114 */
[----:B------:R-:W-:-:S03]  /*53c0*/  F2FP.SATFINITE.E5M2.F32.PACK_AB_MERGE_C R25, RZ, R56, RZ ;  /* 0x00000038ff19723e */ /* 0x000fc600048060ff */
[----:B------:R0:W-:Y:S04]  /*53d0*/  @!P5 STG.E.U8 desc[UR20][R16.64+0x38], R59 ;  /* 0x0000383b1000d986 */ /* 0x0001e8000c101114 */
[----:B------:R0:W-:Y:S04]  /*53e0*/  @!P6 STG.E.U8 desc[UR20][R16.64+0x39], R23 ;  /* 0x000039171000e986 */ /* 0x0001e8000c101114 */
[----:B------:R0:W-:Y:S04]  /*53f0*/  @!P3 STG.E.U8 desc[UR20][R18.64+0x38], R57 ;  /* 0x000038391200b986 */ /* 0x0001e8000c101114 */
[----:B------:R0:W-:Y:S02]  /*5400*/  @!P2 STG.E.U8 desc[UR20][R18.64+0x39], R25 ;  /* 0x000039191200a986 */ /* 0x0001e4000c101114 */
.L_x_108:
[----:B------:R-:W-:Y:S05]  /*5410*/  BSYNC B0 ;  /* 0x0000000000007941 */ /* 0x000fea0003800000 */
.L_x_42:
[C---:B------:R-:W-:Y:S01]  /*5420*/  LEA R2, P0, R8.reuse, R2, 0x1 ;  /* 0x0000000208027211 */ /* 0x040fe200078008ff */
[----:B------:R-:W-:Y:S01]  /*5430*/  ULDC.64 UR6, c[0x0][0x650] ;  /* 0x0001940000067ab9 */ /* 0x000fe20000000a00 */
[----:B-----5:R-:W-:Y:S01]  /*5440*/  IMAD.U32 R4, RZ, RZ, UR12 ;  /* 0x0000000cff047e24 */ /* 0x020fe2000f8e00ff */
[----:B0-----:R-:W-:Y:S01]  /*5450*/  PRMT R16, RZ, 0x7610, R16 ;  /* 0x00007610ff107816 */ /* 0x001fe20000000010 */
[----:B------:R-:W-:Y:S01]  /*5460*/  IMAD.MOV.U32 R6, RZ, RZ, -0x1 ;  /* 0xffffffffff067424 */ /* 0x000fe200078e00ff */
[----:B------:R-:W-:Y:S01]  /*5470*/  LEA.HI.X R3, R8, R3, R0, 0x1, P0 ;  /* 0x0000000308037211 */ /* 0x000fe200000f0c00 */
[----:B------:R0:W-:Y:S01]  /*5480*/  SYNCS.ARRIVE.TRANS64.A1T0 RZ, [R4+UR23], RZ ;  /* 0x000000ff04ff79a7 */ /* 0x0001e20008100017 */
[----:B------:R-:W-:Y:S01]  /*5490*/  ISETP.GE.U32.AND P0, PT, R2, UR6, PT ;  /* 0x0000000602007c0c */ /* 0x000fe2000bf06070 */
[----:B------:R-:W-:-:S03]  /*54a0*/  IMAD.MOV.U32 R5, RZ, RZ, -0x1 ;  /* 0xffffffffff057424 */ /* 0x000fc600078e00ff */
[----:B------:R-:W-:Y:S01]  /*54b0*/  ISETP.GE.U32.AND.EX P0, PT, R3, UR7, PT, P0 ;  /* 0x0000000703007c0c */ /* 0x000fe2000bf06100 */
[----:B0-----:R-:W-:-:S12]  /*54c0*/  IMAD.MOV.U32 R4, RZ, RZ, -0x1 ;  /* 0xffffffffff047424 */ /* 0x001fd800078e00ff */
[----:B------:R-:W-:Y:S05]  /*54d0*/  @P0 BRA `(.L_x_109) ;  /* 0x0000000400600947 */ /* 0x000fea0003800000 */
[----:B------:R-:W0:Y:S01]  /*54e0*/  S2R R28, SR_CTAID.X ;  /* 0x00000000001c7919 */ /* 0x000e220000002500 */
[----:B--234-:R-:W2:Y:S01]  /*54f0*/  LDC.64 R22, c[0x0][0x628] ;  /* 0x00018a00ff167b82 */ /* 0x01cea20000000a00 */
[----:B------:R-:W-:Y:S01]  /*5500*/  ULDC UR6, c[0x0][0x150] ;  /* 0x0000540000067ab9 */ /* 0x000fe20000000800 */
[----:B-1----:R-:W-:Y:S01]  /*5510*/  IMAD.MOV.U32 R18, RZ, RZ, R2 ;  /* 0x000000ffff127224 */ /* 0x002fe200078e0002 */
[----:B------:R-:W1:Y:S01]  /*5520*/  S2R R30, SR_CTAID.Y ;  /* 0x00000000001e7919 */ /* 0x000e620000002600 */
[----:B------:R-:W-:-:S04]  /*5530*/  IMAD.MOV.U32 R19, RZ, RZ, R3 ;  /* 0x000000ffff137224 */ /* 0x000fc800078e0003 */
[----:B------:R-:W3:Y:S08]  /*5540*/  LDC R31, c[0x0][0x144] ;  /* 0x00005100ff1f7b82 */ /* 0x000ef00000000800 */
[----:B------:R-:W4:Y:S08]  /*5550*/  LDC R6, c[0x0][0x630] ;  /* 0x00018c00ff067b82 */ /* 0x000f300000000800 */
[----:B------:R-:W1:Y:S01]  /*5560*/  LDC.64 R26, c[0x0][0x620] ;  /* 0x00018800ff1a7b82 */ /* 0x000e620000000a00 */
[----:B--2---:R-:W-:-:S04]  /*5570*/  ISETP.NE.U32.AND P0, PT, R22, RZ, PT ;  /* 0x000000ff1600720c */ /* 0x004fc80003f05070 */
[----:B------:R-:W-:Y:S02]  /*5580*/  ISETP.NE.AND.EX P0, PT, R23, RZ, PT, P0 ;  /* 0x000000ff1700720c */ /* 0x000fe40003f05300 */
[----:B0-----:R-:W-:-:S05]  /*5590*/  I2FP.F32.U32 R4, R28 ;  /* 0x0000001c00047245 */ /* 0x001fca0000201000 */
[----:B------:R-:W-:-:S04]  /*55a0*/  FMUL R4, R4, UR6 ;  /* 0x0000000604047c20 */ /* 0x000fc80008400000 */
[----:B------:R0:W2:Y:S02]  /*55b0*/  F2I.U32.TRUNC.NTZ R29, R4 ;  /* 0x00000004001d7305 */ /* 0x0000a4000020f000 */
[----:B---34-:R-:W-:Y:S05]  /*55c0*/  @!P0 BRA `(.L_x_110) ;  /* 0x0000000000288947 */ /* 0x018fea0003800000 */
[----:B------:R-:W3:Y:S02]  /*55d0*/  LDC R5, c[0x0][0x634] ;  /* 0x00018d00ff057b82 */ /* 0x000ee40000000800 */
[----:B---3--:R-:W-:-:S05]  /*55e0*/  IADD3 R19, P0, R2, R5, RZ ;  /* 0x0000000502137210 */ /* 0x008fca0007f1e0ff */
[----:B------:R-:W-:-:S04]  /*55f0*/  IMAD.X R25, RZ, RZ, R3, P0 ;  /* 0x000000ffff197224 */ /* 0x000fc800000e0603 */
[----:B0-----:R-:W-:-:S04]  /*5600*/  IMAD.WIDE.U32 R4, R25, R22, RZ ;  /* 0x0000001619047225 */ /* 0x001fc800078e00ff */
[----:B------:R-:W-:-:S04]  /*5610*/  IMAD.WIDE.U32 R16, P0, R19, R23, R4 ;  /* 0x0000001713107225 */ /* 0x000fc80007800004 */
[----:B------:R-:W-:-:S04]  /*5620*/  IMAD.WIDE.U32 R4, R19, R22, RZ ;  /* 0x0000001613047225 */ /* 0x000fc800078e00ff */
[----:B------:R-:W-:Y:S01]  /*5630*/  IMAD.X R19, RZ, RZ, RZ, P0 ;  /* 0x000000ffff137224 */ /* 0x000fe200000e06ff */
[----:B------:R-:W-:Y:S01]  /*5640*/  IADD3 RZ, P0, R5, R16, RZ ;  /* 0x0000001005ff7210 */ /* 0x000fe20007f1e0ff */
[----:B------:R-:W-:-:S04]  /*5650*/  IMAD.MOV.U32 R18, RZ, RZ, R17 ;  /* 0x000000ffff127224 */ /* 0x000fc800078e0011 */
[----:B------:R-:W-:-:S08]  /*5660*/  IMAD.WIDE.U32.X R18, R25, R23, R18, P0 ;  /* 0x0000001719127225 */ /* 0x000fd000000e0412 */
.L_x_110:
[-CC-:B------:R-:W-:Y:S01]  /*5670*/  SHF.R.U64 R24, R18, R6.reuse, R19.reuse ;  /* 0x0000000612187219 */ /* 0x180fe20000001213 */
[----:B------:R-:W3:Y:S01]  /*5680*/  LDC.64 R34, c[0x0][0x640] ;  /* 0x00019000ff227b82 */ /* 0x000ee20000000a00 */
[----:B0-----:R-:W-:Y:S01]  /*5690*/  SHF.R.U32.HI R4, RZ, R6, R19 ;  /* 0x00000006ff047219 */ /* 0x001fe20000011613 */
[----:B--2---:R-:W-:Y:S01]  /*56a0*/  IMAD.MOV R29, RZ, RZ, -R29 ;  /* 0x000000ffff1d7224 */ /* 0x004fe200078e0a1d */
[----:B------:R-:W-:Y:S01]  /*56b0*/  IADD3 R17, P0, RZ, -R24, RZ ;  /* 0x80000018ff117210 */ /* 0x000fe20007f1e0ff */
[----:B------:R-:W-:Y:S01]  /*56c0*/  ULDC UR6, c[0x0][0x154] ;  /* 0x0000550000067ab9 */ /* 0x000fe20000000800 */
[----:B------:R-:W-:Y:S02]  /*56d0*/  IMAD.MOV.U32 R19, RZ, RZ, 0x1 ;  /* 0x00000001ff137424 */ /* 0x000fe400078e00ff */
[----:B------:R-:W-:Y:S01]  /*56e0*/  IMAD R29, R31, R29, R28 ;  /* 0x0000001d1f1d7224 */ /* 0x000fe200078e021c */
[----:B------:R-:W0:Y:S01]  /*56f0*/  LDC R16, c[0x0][0x618] ;  /* 0x00018600ff107b82 */ /* 0x000e220000000800 */
[----:B------:R-:W-:-:S04]  /*5700*/  IMAD.X R5, RZ, RZ, ~R4, P0 ;  /* 0x000000ffff057224 */ /* 0x000fc800000e0e04 */
[-C--:B-1----:R-:W-:Y:S02]  /*5710*/  IMAD R6, R5, R26.reuse, RZ ;  /* 0x0000001a05067224 */ /* 0x082fe400078e02ff */
[C---:B------:R-:W-:Y:S01]  /*5720*/  IMAD.WIDE.U32 R4, R17.reuse, R26, R2 ;  /* 0x0000001a11047225 */ /* 0x040fe200078e0002 */
[----:B------:R-:W1:Y:S03]  /*5730*/  LDC R18, c[0x0][0x608] ;  /* 0x00018200ff127b82 */ /* 0x000e660000000800 */
[----:B------:R-:W-:Y:S01]  /*5740*/  IMAD R17, R17, R27, R6 ;  /* 0x0000001b11117224 */ /* 0x000fe200078e0206 */
[----:B------:R-:W-:-:S03]  /*5750*/  I2FP.F32.U32 R6, R30 ;  /* 0x0000001e00067245 */ /* 0x000fc60000201000 */
[----:B------:R-:W-:Y:S01]  /*5760*/  IMAD.IADD R5, R5, 0x1, R17 ;  /* 0x0000000105057824 */ /* 0x000fe200078e0211 */
[----:B------:R-:W2:Y:S01]  /*5770*/  LDC R32, c[0x0][0x658] ;  /* 0x00019600ff207b82 */ /* 0x000ea20000000800 */
[----:B---3--:R-:W-:Y:S01]  /*5780*/  ISETP.NE.U32.AND P0, PT, R34, RZ, PT ;  /* 0x000000ff2200720c */ /* 0x008fe20003f05070 */
[----:B------:R-:W-:-:S03]  /*5790*/  IMAD.MOV.U32 R17, RZ, RZ, -0x1 ;  /* 0xffffffffff117424 */ /* 0x000fc600078e00ff */
[----:B------:R-:W-:-:S03]  /*57a0*/  ISETP.NE.AND.EX P0, PT, R35, RZ, PT, P0 ;  /* 0x000000ff2300720c */ /* 0x000fc60003f05300 */
[----:B------:R-:W3:Y:S01]  /*57b0*/  LDC R27, c[0x0][0x148] ;  /* 0x00005200ff1b7b82 */ /* 0x000ee20000000800 */
[-CC-:B0-----:R-:W-:Y:S02]  /*57c0*/  SHF.R.U64 R22, R4, R16.reuse, R5.reuse ;  /* 0x0000001004167219 */ /* 0x181fe40000001205 */
[----:B------:R-:W-:Y:S01]  /*57d0*/  SHF.R.U32.HI R5, RZ, R16, R5 ;  /* 0x00000010ff057219 */ /* 0x000fe20000011605 */
[----:B------:R-:W-:-:S04]  /*57e0*/  FMUL R16, R6, UR6 ;  /* 0x0000000606107c20 */ /* 0x000fc80008400000 */
[----:B------:R-:W0:Y:S01]  /*57f0*/  LDC R28, c[0x0][0x600] ;  /* 0x00018000ff1c7b82 */ /* 0x000e220000000800 */
[----:B------:R4:W0:Y:S01]  /*5800*/  F2I.U32.TRUNC.NTZ R25, R16 ;  /* 0x0000001000197305 */ /* 0x000822000020f000 */
[-CC-:B-1----:R-:W-:Y:S02]  /*5810*/  SHF.R.U64 R6, R22, R18.reuse, R5.reuse ;  /* 0x0000001216067219 */ /* 0x182fe40000001205 */
[----:B------:R-:W-:-:S04]  /*5820*/  SHF.R.U32.HI R5, RZ, R18, R5 ;  /* 0x00000012ff057219 */ /* 0x000fc80000011605 */
[----:B------:R-:W1:Y:S01]  /*5830*/  LDC R33, c[0x0][0x648] ;  /* 0x00019200ff217b82 */ /* 0x000e620000000800 */
[-CC-:B--2---:R-:W-:Y:S02]  /*5840*/  SHF.R.U64 R26, R6, R32.reuse, R5.reuse ;  /* 0x00000020061a7219 */ /* 0x184fe40000001205 */
[-C--:B------:R-:W-:Y:S02]  /*5850*/  SHF.L.U32 R17, R17, R32.reuse, RZ ;  /* 0x0000002011117219 */ /* 0x080fe400000006ff */
[-C--:B------:R-:W-:Y:S01]  /*5860*/  SHF.R.U32.HI R5, RZ, R32.reuse, R5 ;  /* 0x00000020ff057219 */ /* 0x080fe20000011605 */
[----:B------:R-:W-:Y:S01]  /*5870*/  IMAD.MOV.U32 R4, RZ, RZ, R26 ;  /* 0x000000ffff047224 */ /* 0x000fe200078e001a */
[----:B------:R-:W-:Y:S01]  /*5880*/  SHF.L.U32 R32, R19, R32, RZ ;  /* 0x0000002013207219 */ /* 0x000fe200000006ff */
[----:B------:R-:W2:Y:S01]  /*5890*/  LDC R36, c[0x0][0x638] ;  /* 0x00018e00ff247b82 */ /* 0x000ea20000000800 */
[----:B------:R-:W-:-:S07]  /*58a0*/  LOP3.LUT R31, RZ, R17, RZ, 0x33, !PT ;  /* 0x00000011ff1f7212 */ /* 0x000fce00078e33ff */
[----:B------:R-:W0:Y:S01]  /*58b0*/  LDC R37, c[0x0][0x610] ;  /* 0x00018400ff257b82 */ /* 0x000e220000000800 */
[----:B----4-:R-:W-:Y:S05]  /*58c0*/  @!P0 BRA `(.L_x_111) ;  /* 0x0000000000288947 */ /* 0x010fea0003800000 */
[----:B------:R-:W4:Y:S02]  /*58d0*/  LDC R19, c[0x0][0x64c] ;  /* 0x00019300ff137b82 */ /* 0x000f240000000800 */
[----:B----4-:R-:W-:-:S05]  /*58e0*/  IADD3 R19, P0, R26, R19, RZ ;  /* 0x000000131a137210 */ /* 0x010fca0007f1e0ff */
        /* <DEDUP_REMOVED lines=8> */
.L_x_111:
[----:B-1----:R-:W-:Y:S01]  /*5970*/  SHF.R.U64 R4, R4, R33, R5 ;  /* 0x0000002104047219 */ /* 0x002fe20000001205 */
[----:B0-----:R-:W-:Y:S01]  /*5980*/  VIADD R19, R28, 0xffffffff ;  /* 0xffffffff1c137836 */ /* 0x001fe20000000000 */
[----:B------:R-:W-:Y:S01]  /*5990*/  LOP3.LUT R17, R6, R31, RZ, 0xc0, !PT ;  /* 0x0000001f06117212 */ /* 0x000fe200078ec0ff */
[----:B------:R-:W-:Y:S02]  /*59a0*/  IMAD.MOV R25, RZ, RZ, -R25 ;  /* 0x000000ffff197224 */ /* 0x000fe400078e0a19 */
[----:B------:R-:W-:Y:S02]  /*59b0*/  IMAD.MOV R5, RZ, RZ, -R4 ;  /* 0x000000ffff057224 */ /* 0x000fe400078e0a04 */
[----:B------:R-:W-:Y:S01]  /*59c0*/  IMAD R6, R32, R4, R17 ;  /* 0x0000000420067224 */ /* 0x000fe200078e0211 */
[----:B------:R-:W-:Y:S01]  /*59d0*/  LOP3.LUT R17, R22, R19, RZ, 0xc0, !PT ;  /* 0x0000001316117212 */ /* 0x000fe200078ec0ff */
[----:B---3--:R-:W-:Y:S02]  /*59e0*/  @P4 IMAD R29, R27, R25, R30 ;  /* 0x000000191b1d4224 */ /* 0x008fe400078e021e */
[----:B--2---:R-:W-:-:S02]  /*59f0*/  IMAD R4, R5, R36, R26 ;  /* 0x0000002405047224 */ /* 0x004fc400078e021a */
[----:B------:R-:W-:Y:S02]  /*5a00*/  IMAD R6, R6, R37, R29 ;  /* 0x0000002506067224 */ /* 0x000fe400078e021d */
[----:B------:R-:W-:Y:S02]  /*5a10*/  IMAD R5, R4, R28, R17 ;  /* 0x0000001c04057224 */ /* 0x000fe400078e0211 */
[----:B------:R-:W-:-:S03]  /*5a20*/  IMAD.MOV.U32 R16, RZ, RZ, 0x1 ;  /* 0x00000001ff107424 */ /* 0x000fc600078e00ff */
[----:B------:R-:W-:Y:S02]  /*5a30*/  SEL R4, R5, R6, !P4 ;  /* 0x0000000605047207 */ /* 0x000fe40006000000 */
[----:B------:R-:W-:Y:S01]  /*5a40*/  SEL R6, R6, R5, !P4 ;  /* 0x0000000506067207 */ /* 0x000fe20006000000 */
[----:B------:R-:W-:-:S07]  /*5a50*/  IMAD.MOV.U32 R5, RZ, RZ, R24 ;  /* 0x000000ffff057224 */ /* 0x000fce00078e0018 */
.L_x_109:
[----:B------:R-:W-:Y:S02]  /*5a60*/  LOP3.LUT P0, RZ, R16, 0xff, RZ, 0xc0, !PT ;  /* 0x000000ff10ff7812 */ /* 0x000fe4000780c0ff */
[----:B------:R-:W-:-:S11]  /*5a70*/  LOP3.LUT R89, R89, 0x1, RZ, 0x3c, !PT ;  /* 0x0000000159597812 */ /* 0x000fd600078e3cff */
[----:B------:R-:W-:Y:S05]  /*5a80*/  @P0 BRA `(.L_x_112) ;  /* 0xffffffbc006c0947 */ /* 0x000fea000383ffff */
[----:B------:R-:W-:Y:S05]  /*5a90*/  EXIT ;  /* 0x000000000000794d */ /* 0x000fea0003800000 */
.L_x_18:
[----:B------:R-:W-:-:S08]  /*5aa0*/  ISETP.NE.AND P0, PT, R18, RZ, PT ;  /* 0x000000ff1200720c */ /* 0x000fd00003f05270 */
[----:B--23-5:R-:W0:-:S00]  /*5ab0*/  USETMAXREG.DEALLOC.CTAPOOL 0x28 ;  /* 0x00000028000079c8 */ /* 0x02ce0000080e0500 */
[----:B------:R-:W-:Y:S05]  /*5ac0*/  @P0 EXIT ;  /* 0x000000000000094d */ /* 0x000fea0003800000 */
[----:B0-----:R-:W-:Y:S01]  /*5ad0*/  LOP3.LUT P0, RZ, R20, 0xff, RZ, 0xc0, !PT ;  /* 0x000000ff14ff7812 */ /* 0x001fe2000780c0ff */
[----:B------:R-:W-:Y:S02]  /*5ae0*/  IMAD.MOV.U32 R12, RZ, RZ, 0x1 ;  /* 0x00000001ff0c7424 */ /* 0x000fe400078e00ff */
[----:B------:R-:W-:-:S10]  /*5af0*/  IMAD.MOV.U32 R15, RZ, RZ, RZ ;  /* 0x000000ffff0f7224 */ /* 0x000fd400078e00ff */
[----:B------:R-:W-:Y:S05]  /*5b00*/  @!P0 BRA `(.L_x_113) ;  /* 0x0000000c00208947 */ /* 0x000fea0003800000 */
[----:B------:R-:W0:Y:S01]  /*5b10*/  S2UR UR15, SR_CgaCtaId ;  /* 0x00000000000f79c3 */ /* 0x000e220000008800 */
[----:B------:R-:W-:Y:S01]  /*5b20*/  LOP3.LUT P0, RZ, R11, 0x1f, RZ, 0xc0, !PT ;  /* 0x0000001f0bff7812 */ /* 0x000fe2000780c0ff */
[----:B------:R-:W-:Y:S01]  /*5b30*/  ULDC UR6, c[0x0][0x658] ;  /* 0x0001960000067ab9 */ /* 0x000fe20000000800 */
[----:B------:R-:W-:Y:S01]  /*5b40*/  UMOV UR7, 0xffffffff ;  /* 0xffffffff00077882 */ /* 0x000fe20000000000 */
[----:B------:R-:W-:Y:S01]  /*5b50*/  BSSY B0, `(.L_x_113) ;  /* 0x00000c3000007945 */ /* 0x000fe20003800000 */
[----:B------:R-:W-:Y:S01]  /*5b60*/  USHF.L.U32 UR7, UR7, UR6, URZ ;  /* 0x0000000607077299 */ /* 0x000fe2000800063f */
[C---:B------:R-:W-:Y:S01]  /*5b70*/  ISETP.NE.AND P2, PT, R10.reuse, RZ, PT ;  /* 0x000000ff0a00720c */ /* 0x040fe20003f45270 */
[----:B------:R-:W-:Y:S01]  /*5b80*/  IMAD.MOV.U32 R14, RZ, RZ, 0x1 ;  /* 0x00000001ff0e7424 */ /* 0x000fe200078e00ff */
[----:B------:R-:W-:Y:S01]  /*5b90*/  ISETP.NE.OR P0, PT, R10, RZ, !P0 ;  /* 0x000000ff0a00720c */ /* 0x000fe20004705670 */
[----:B------:R-:W-:Y:S01]  /*5ba0*/  IMAD.MOV.U32 R12, RZ, RZ, 0x1 ;  /* 0x00000001ff0c7424 */ /* 0x000fe200078e00ff */
[----:B------:R-:W-:Y:S01]  /*5bb0*/  LOP3.LUT R13, R7, 0x2, RZ, 0xfc, !PT ;  /* 0x00000002070d7812 */ /* 0x000fe200078efcff */
[----:B------:R-:W-:Y:S01]  /*5bc0*/  IMAD.MOV.U32 R15, RZ, RZ, RZ ;  /* 0x000000ffff0f7224 */ /* 0x000fe200078e00ff */
[----:B------:R-:W-:Y:S01]  /*5bd0*/  ULDC UR5, c[0x0][0x600] ;  /* 0x0001800000057ab9 */ /* 0x000fe20000000800 */
[----:B------:R-:W-:Y:S01]  /*5be0*/  UMOV UR8, 0x1 ;  /* 0x0000000100087882 */ /* 0x000fe20000000000 */
[----:B------:R-:W-:-:S02]  /*5bf0*/  UIADD3 UR24, UR13, 0x1, URZ ;  /* 0x000000010d187890 */ /* 0x000fc4000fffe03f */
[----:B------:R-:W-:Y:S02]  /*5c00*/  UIADD3 UR18, UR5, -0x1, URZ ;  /* 0xffffffff05127890 */ /* 0x000fe4000fffe03f */
[----:B------:R-:W-:Y:S02]  /*5c10*/  USHF.L.U32 UR20, UR8, UR6, URZ ;  /* 0x0000000608147299 */ /* 0x000fe4000800063f */
[----:B------:R-:W-:Y:S01]  /*5c20*/  ULOP3.LUT UR19, URZ, UR7, URZ, 0x33, !UPT ;  /* 0x000000073f137292 */ /* 0x000fe2000f8e333f */
[----:B------:R-:W-:Y:S01]  /*5c30*/  ULDC.64 UR22, c[0x0][0x198] ;  /* 0x0000660000167ab9 */ /* 0x000fe20000000a00 */
[----:B0-----:R-:W-:Y:S02]  /*5c40*/  USHF.L.U32 UR4, UR15, 0x4, URZ ;  /* 0x000000040f047899 */ /* 0x001fe4000800063f */
[----:B------:R-:W-:Y:S02]  /*5c50*/  USHF.L.U32 UR15, UR15, 0xb, URZ ;  /* 0x0000000b0f0f7899 */ /* 0x000fe4000800063f */
[----:B------:R-:W-:-:S12]  /*5c60*/  ULOP3.LUT UR14, UR4, 0x30, URZ, 0xc0, !UPT ;  /* 0x00000030040e7892 */ /* 0x000fd8000f8ec03f */
.L_x_125:
[----:B------:R-:W-:-:S03]  /*5c70*/  UMOV UR4, 0xffffffff ;  /* 0xffffffff00047882 */ /* 0x000fc60000000000 */
[----:B------:R-:W-:Y:S05]  /*5c80*/  BRA.DIV UR4, `(.L_x_114) ;  /* 0x0000001604487947 */ /* 0x000fea000b800000 */
[----:B------:R-:W-:-:S13]  /*5c90*/  ELECT P1, URZ, PT ;  /* 0x00000000003f782f */ /* 0x000fda0003820000 */
.L_x_148:
[----:B------:R-:W0:Y:S01]  /*5ca0*/  LDC R10, c[0x0][0x28c] ;  /* 0x0000a300ff0a7b82 */ /* 0x000e220000000800 */
[----:B------:R-:W-:Y:S01]  /*5cb0*/  BSSY B1, `(.L_x_115) ;  /* 0x0000038000017945 */ /* 0x000fe20003800000 */
[----:B0-----:R-:W-:-:S13]  /*5cc0*/  ISETP.LT.OR P1, PT, R10, 0x1, !P1 ;  /* 0x000000010a00780c */ /* 0x001fda0004f21670 */
[----:B------:R-:W-:Y:S05]  /*5cd0*/  @P1 BRA `(.L_x_116) ;  /* 0x0000000000d41947 */ /* 0x000fea0003800000 */
[----:B------:R-:W-:Y:S01]  /*5ce0*/  IMAD.SHL.U32 R16, R6, 0x40, RZ ;  /* 0x0000004006107824 */ /* 0x000fe200078e00ff */
[----:B------:R-:W-:Y:S01]  /*5cf0*/  LEA R17, R4, UR14, 0x6 ;  /* 0x0000000e04117c11 */ /* 0x000fe2000f8e30ff */
[----:B------:R-:W-:Y:S02]  /*5d00*/  IMAD.MOV.U32 R18, RZ, RZ, RZ ;  /* 0x000000ffff127224 */ /* 0x000fe400078e00ff */
[----:B------:R-:W-:Y:S02]  /*5d10*/  IMAD.U32 R20, RZ, RZ, UR24 ;  /* 0x00000018ff147e24 */ /* 0x000fe4000f8e00ff */
[----:B------:R-:W-:Y:S02]  /*5d20*/  IMAD.MOV.U32 R4, RZ, RZ, R12 ;  /* 0x000000ffff047224 */ /* 0x000fe400078e000c */
[----:B------:R-:W-:-:S07]  /*5d30*/  IMAD.MOV.U32 R6, RZ, RZ, R15 ;  /* 0x000000ffff067224 */ /* 0x000fce00078e000f */
.L_x_120:
[----:B------:R-:W0:Y:S01]  /*5d40*/  S2R R11, SR_CgaCtaId ;  /* 0x00000000000b7919 */ /* 0x000e220000008800 */
[----:B------:R-:W-:-:S04]  /*5d50*/  MOV R10, 0x400 ;  /* 0x00000400000a7802 */ /* 0x000fc80000000f00 */
[----:B0-----:R-:W-:Y:S02]  /*5d60*/  LEA R21, R11, R10, 0x18 ;  /* 0x0000000a0b157211 */ /* 0x001fe400078ec0ff */
[----:B------:R-:W-:Y:S01]  /*5d70*/  SHF.L.U32 R10, R4, 0x1f, RZ ;  /* 0x0000001f040a7819 */ /* 0x000fe200000006ff */
[----:B------:R-:W0:Y:S02]  /*5d80*/  @!P2 LDC R11, c[0x0][0x500] ;  /* 0x00014000ff0bab82 */ /* 0x000e240000000800 */
[----:B------:R-:W-:-:S04]  /*5d90*/  IMAD R19, R6, 0x8, R21 ;  /* 0x0000000806137824 */ /* 0x000fc800078e0215 */
[----:B------:R-:W1:Y:S02]  /*5da0*/  SYNCS.PHASECHK.TRANS64.TRYWAIT P1, [R19+URZ+0x70], R10 ;  /* 0x0000700a130075a7 */ /* 0x000e64000802017f */
[----:B-1----:R-:W-:Y:S05]  /*5db0*/  @!P1 BRA `(.L_x_117) ;  /* 0x00000014001c9947 */ /* 0x002fea0003800000 */
.L_x_149:
[----:B-1----:R-:W-:Y:S01]  /*5dc0*/  PRMT R10, R13, 0x9910, RZ ;  /* 0x000099100d0a7816 */ /* 0x002fe200000000ff */
[----:B0-----:R0:W-:Y:S03]  /*5dd0*/  @!P2 SYNCS.ARRIVE.TRANS64 RZ, [R19+URZ], R11 ;  /* 0x0000000b13ffa9a7 */ /* 0x0011e6000800003f */
[----:B------:R-:W-:-:S13]  /*5de0*/  ISETP.NE.AND P1, PT, R10, 0x2, PT ;  /* 0x000000020a00780c */ /* 0x000fda0003f25270 */
[----:B0-----:R-:W-:Y:S05]  /*5df0*/  @P1 BRA `(.L_x_118) ;  /* 0x0000000000041947 */ /* 0x001fea0003800000 */
[----:B------:R-:W-:Y:S01]  /*5e00*/  BPT.TRAP 0x1 ;  /* 0x000000040000795c */ /* 0x000fe20000300000 */
.L_x_118:
[----:B------:R-:W-:Y:S05]  /*5e10*/  @P0 BRA `(.L_x_119) ;  /* 0x0000000000040947 */ /* 0x000fea0003800000 */
[----:B------:R-:W-:Y:S01]  /*5e20*/  BPT.TRAP 0x1 ;  /* 0x000000040000795c */ /* 0x000fe20000300000 */
.L_x_119:
[----:B------:R-:W-:Y:S01]  /*5e30*/  R2UR UR5, R6 ;  /* 0x00000000060572ca */ /* 0x000fe200000e0000 */
[----:B------:R-:W-:Y:S01]  /*5e40*/  VIADD R20, R20, 0xffffffff ;  /* 0xffffffff14147836 */ /* 0x000fe20000000000 */
[----:B------:R-:W-:Y:S01]  /*5e50*/  R2UR UR17, R21 ;  /* 0x00000000151172ca */ /* 0x000fe200000e0000 */
[----:B------:R-:W-:Y:S01]  /*5e60*/  UIADD3 UR4, UP0, UR22, 0xf0, URZ ;  /* 0x000000f016047890 */ /* 0x000fe2000ff1e03f */
[----:B------:R-:W-:Y:S01]  /*5e70*/  R2UR UR9, R19 ;  /* 0x00000000130972ca */ /* 0x000fe200000e0000 */
[----:B------:R-:W-:Y:S01]  /*5e80*/  UIADD3 UR26, UP1, UR22, 0x1f0, URZ ;  /* 0x000001f0161a7890 */ /* 0x000fe2000ff3e03f */
[----:B------:R-:W-:Y:S01]  /*5e90*/  R2UR UR11, R16 ;  /* 0x00000000100b72ca */ /* 0x000fe200000e0000 */
[----:B------:R-:W-:Y:S01]  /*5ea0*/  VIADD R6, R6, 0x1 ;  /* 0x0000000106067836 */ /* 0x000fe20000000000 */
[----:B------:R-:W-:Y:S01]  /*5eb0*/  R2UR UR10, R18 ;  /* 0x00000000120a72ca */ /* 0x000fe200000e0000 */
[----:B------:R-:W-:Y:S01]  /*5ec0*/  UIADD3.X UR27, URZ, UR23, URZ, UP1, !UPT ;  /* 0x000000173f1b7290 */ /* 0x000fe20008ffe43f */
[----:B------:R-:W-:Y:S01]  /*5ed0*/  R2UR UR12, R5 ;  /* 0x00000000050c72ca */ /* 0x000fe200000e0000 */
[----:B------:R-:W-:Y:S01]  /*5ee0*/  UMOV UR6, 0x0 ;  /* 0x0000000000067882 */ /* 0x000fe20000000000 */
[----:B------:R-:W-:Y:S01]  /*5ef0*/  R2UR UR21, R17 ;  /* 0x00000000111572ca */ /* 0x000fe200000e0000 */
[----:B------:R-:W-:Y:S01]  /*5f00*/  USHF.L.U32 UR5, UR5, 0xd, URZ ;  /* 0x0000000d05057899 */ /* 0x000fe2000800063f */
[----:B------:R-:W-:Y:S01]  /*5f10*/  ISETP.GT.AND P3, PT, R20, 0x1, PT ;  /* 0x000000011400780c */ /* 0x000fe20003f64270 */
[----:B------:R-:W-:Y:S01]  /*5f20*/  UMOV UR7, 0x10000000 ;  /* 0x1000000000077882 */ /* 0x000fe20000000000 */
[----:B------:R-:W-:Y:S01]  /*5f30*/  ISETP.NE.AND P1, PT, R6, 0xe, PT ;  /* 0x0000000e0600780c */ /* 0x000fe20003f25270 */
[----:B------:R-:W-:Y:S01]  /*5f40*/  ULOP3.LUT UR8, UR5, 0x1800, UR15, 0xf8, !UPT ;  /* 0x0000180005087892 */ /* 0x000fe2000f8ef80f */
[----:B------:R-:W-:Y:S01]  /*5f50*/  VIADD R18, R18, 0x80 ;  /* 0x0000008012127836 */ /* 0x000fe20000000000 */
[----:B------:R-:W-:Y:S01]  /*5f60*/  UIADD3 UR16, UR17, 0x200, UR5 ;  /* 0x0000020011107890 */ /* 0x000fe2000fffe005 */
[----:B------:R-:W-:Y:S01]  /*5f70*/  SEL R11, RZ, 0x1, P1 ;  /* 0x00000001ff0b7807 */ /* 0x000fe20000800000 */
[----:B------:R-:W-:Y:S01]  /*5f80*/  UIADD3.X UR5, URZ, UR23, URZ, UP0, !UPT ;  /* 0x000000173f057290 */ /* 0x000fe200087fe43f */
[----:B------:R-:W-:Y:S01]  /*5f90*/  SEL R6, R6, RZ, P1 ;  /* 0x000000ff06067207 */ /* 0x000fe20000800000 */
[----:B------:R-:W-:Y:S01]  /*5fa0*/  UIADD3 UR17, UR17, 0x1c200, UR8 ;  /* 0x0001c20011117890 */ /* 0x000fe2000fffe008 */
[----:B------:R-:W-:Y:S01]  /*5fb0*/  LOP3.LUT R4, R4, R11, RZ, 0x3c, !PT ;  /* 0x0000000b04047212 */ /* 0x000fe200078e3cff */
[----:B------:R-:W-:Y:S01]  /*5fc0*/  UMOV UR25, 0xf0000 ;  /* 0x000f000000197882 */ /* 0x000fe20000000000 */
[----:B------:R-:W-:-:S04]  /*5fd0*/  UMOV UR8, UR16 ;  /* 0x0000001000087c82 */ /* 0x000fc80008000000 */
[----:B------:R0:W-:Y:S02]  /*5fe0*/  UTMALDG.3D [UR8], [UR4], desc[UR6] ;  /* 0x00000608040075b4 */ /* 0x0001e40008011000 */
[----:B0-----:R-:W-:Y:S01]  /*5ff0*/  UMOV UR8, UR17 ;  /* 0x0000001100087c82 */ /* 0x001fe20008000000 */
[----:B------:R-:W-:Y:S02]  /*6000*/  UMOV UR11, UR21 ;  /* 0x00000015000b7c82 */ /* 0x000fe40008000000 */
[----:B------:R0:W-:Y:S02]  /*6010*/  UTMALDG.3D.MULTICAST [UR8], [UR26], UR25, desc[UR6] ;  /* 0x000006081a0073b4 */ /* 0x0001e40008011819 */
[----:B0-----:R-:W-:Y:S05]  /*6020*/  @P3 BRA `(.L_x_120) ;  /* 0xfffffffc00443947 */ /* 0x001fea000383ffff */
.L_x_116:
[----:B------:R-:W-:Y:S05]  /*6030*/  BSYNC B1 ;  /* 0x0000000000017941 */ /* 0x000fea0003800000 */
.L_x_115:
[----:B------:R-:W-:Y:S01]  /*6040*/  LOP3.LUT P5, RZ, R14, 0xff, RZ, 0xc0, !PT ;  /* 0x000000ff0eff7812 */ /* 0x000fe200078ac0ff */
[----:B------:R-:W-:Y:S01]  /*6050*/  VIADD R6, R15, UR13 ;  /* 0x0000000d0f067c36 */ /* 0x000fe20008000000 */
[----:B------:R-:W-:Y:S01]  /*6060*/  ULDC.64 UR4, c[0x0][0x650] ;  /* 0x0001940000047ab9 */ /* 0x000fe20000000a00 */
[----:B------:R-:W-:Y:S01]  /*6070*/  IMAD.U32 R11, RZ, RZ, UR13 ;  /* 0x0000000dff0b7e24 */ /* 0x000fe2000f8e00ff */
[----:B------:R-:W-:Y:S01]  /*6080*/  UISETP.GE.U32.AND UP0, UPT, UR13, 0xe, UPT ;  /* 0x0000000e0d00788c */ /* 0x000fe2000bf06070 */
[----:B------:R-:W-:Y:S01]  /*6090*/  BSSY B1, `(.L_x_121) ;  /* 0x000006c000017945 */ /* 0x000fe20003800000 */
[----:B------:R-:W-:Y:S02]  /*60a0*/  SHF.R.U32.HI R4, RZ, 0x1, R6 ;  /* 0x00000001ff047819 */ /* 0x000fe40000011606 */
[----:B------:R-:W-:Y:S02]  /*60b0*/  ISETP.GT.U32.AND P1, PT, R6, 0xd, PT ;  /* 0x0000000d0600780c */ /* 0x000fe40003f24070 */
[----:B------:R-:W-:-:S02]  /*60c0*/  PLOP3.LUT P3, PT, PT, PT, UP0, 0x80, 0x0 ;  /* 0x000000000000781c */ /* 0x000fc40003f6f008 */
[----:B------:R-:W-:Y:S01]  /*60d0*/  ISETP.LT.U32.AND P1, PT, R11, 0xe, P1 ;  /* 0x0000000e0b00780c */ /* 0x000fe20000f21070 */
[----:B------:R-:W0:Y:S01]  /*60e0*/  @P5 S2R R10, SR_CgaCtaId ;  /* 0x00000000000a5919 */ /* 0x000e220000008800 */
[----:B------:R-:W-:Y:S02]  /*60f0*/  @P5 MOV R5, 0x400 ;  /* 0x0000040000055802 */ /* 0x000fe40000000f00 */
[----:B------:R-:W-:Y:S02]  /*6100*/  PRMT R14, RZ, 0x7610, R14 ;  /* 0x00007610ff0e7816 */ /* 0x000fe4000000000e */
[----:B0-----:R-:W-:Y:S01]  /*6110*/  @P5 LEA R10, R10, R5, 0x18 ;  /* 0x000000050a0a5211 */ /* 0x001fe200078ec0ff */
[----:B------:R-:W-:-:S03]  /*6120*/  IMAD.WIDE.U32 R4, R4, -0x6db6db6d, RZ ;  /* 0x9249249304047825 */ /* 0x000fc600078e00ff */
[----:B------:R0:W-:Y:S01]  /*6130*/  @P5 SYNCS.ARRIVE.TRANS64.A1T0 RZ, [R10+URZ+0x118], RZ ;  /* 0x000118ff0aff59a7 */ /* 0x0001e2000810003f */
[----:B------:R-:W-:Y:S01]  /*6140*/  IADD3 R2, P5, R2, R8, RZ ;  /* 0x0000000802027210 */ /* 0x000fe20007fbe0ff */
[----:B------:R-:W-:Y:S01]  /*6150*/  IMAD.MOV.U32 R4, RZ, RZ, -0x1 ;  /* 0xffffffffff047424 */ /* 0x000fe200078e00ff */
[----:B------:R-:W-:Y:S02]  /*6160*/  SHF.R.U32.HI R11, RZ, 0x2, R5 ;  /* 0x00000002ff0b7819 */ /* 0x000fe40000011605 */
[----:B------:R-:W-:Y:S01]  /*6170*/  SEL R5, RZ, 0x1, !P1 ;  /* 0x00000001ff057807 */ /* 0x000fe20004800000 */
[----:B------:R-:W-:Y:S01]  /*6180*/  IMAD.X R3, R3, 0x1, R0, P5 ;  /* 0x0000000103037824 */ /* 0x000fe200028e0600 */
[----:B------:R-:W-:Y:S01]  /*6190*/  ISETP.GE.U32.AND P1, PT, R2, UR4, PT ;  /* 0x0000000402007c0c */ /* 0x000fe2000bf26070 */
[----:B------:R-:W-:Y:S01]  /*61a0*/  IMAD R15, R11, -0xe, R6 ;  /* 0xfffffff20b0f7824 */ /* 0x000fe200078e0206 */
[----:B------:R-:W-:Y:S01]  /*61b0*/  LOP3.LUT R12, R12, R5, RZ, 0x3c, !PT ;  /* 0x000000050c0c7212 */ /* 0x000fe200078e3cff */
[----:B------:R-:W-:Y:S01]  /*61c0*/  IMAD.MOV.U32 R6, RZ, RZ, -0x1 ;  /* 0xffffffffff067424 */ /* 0x000fe200078e00ff */
[----:B------:R-:W-:Y:S01]  /*61d0*/  ISETP.GE.U32.AND.EX P1, PT, R3, UR5, PT, P1 ;  /* 0x0000000503007c0c */ /* 0x000fe2000bf26110 */
[----:B------:R-:W-:Y:S01]  /*61e0*/  IMAD.MOV.U32 R5, RZ, RZ, -0x1 ;  /* 0xffffffffff057424 */ /* 0x000fe200078e00ff */
[----:B------:R-:W-:-:S02]  /*61f0*/  @P3 LOP3.LUT R12, R12, 0x1, R11, 0x78, !PT ;  /* 0x000000010c0c3812 */ /* 0x000fc400078e780b */
[----:B0-----:R-:W-:-:S09]  /*6200*/  PRMT R10, RZ, 0x7610, R10 ;  /* 0x00007610ff0a7816 */ /* 0x001fd2000000000a */
[----:B------:R-:W-:Y:S05]  /*6210*/  @P1 BRA `(.L_x_122) ;  /* 0x00000004004c1947 */ /* 0x000fea0003800000 */
[----:B------:R-:W0:Y:S01]  /*6220*/  S2R R17, SR_CTAID.X ;  /* 0x0000000000117919 */ /* 0x000e220000002500 */
[----:B------:R-:W-:Y:S01]  /*6230*/  ULDC.64 UR4, c[0x0][0x628] ;  /* 0x00018a0000047ab9 */ /* 0x000fe20000000a00 */
[----:B------:R-:W1:Y:S01]  /*6240*/  LDC R18, c[0x0][0x144] ;  /* 0x00005100ff127b82 */ /* 0x000e620000000800 */
[----:B------:R-:W-:Y:S01]  /*6250*/  ISETP.NE.U32.AND P1, PT, RZ, UR4, PT ;  /* 0x00000004ff007c0c */ /* 0x000fe2000bf25070 */
[----:B------:R-:W2:Y:S01]  /*6260*/  S2R R6, SR_CTAID.Y ;  /* 0x0000000000067919 */ /* 0x000ea20000002600 */
[----:B------:R-:W-:Y:S01]  /*6270*/  ULDC UR6, c[0x0][0x150] ;  /* 0x0000540000067ab9 */ /* 0x000fe20000000800 */
[----:B------:R-:W-:Y:S01]  /*6280*/  ULDC UR7, c[0x0][0x630] ;  /* 0x00018c0000077ab9 */ /* 0x000fe20000000800 */
[----:B------:R-:W-:Y:S01]  /*6290*/  ISETP.NE.AND.EX P1, PT, RZ, UR5, PT, P1 ;  /* 0x00000005ff007c0c */ /* 0x000fe2000bf25310 */
[----:B------:R-:W-:Y:S01]  /*62a0*/  IMAD.MOV.U32 R4, RZ, RZ, R2 ;  /* 0x000000ffff047224 */ /* 0x000fe200078e0002 */
[----:B0-----:R-:W-:-:S05]  /*62b0*/  I2FP.F32.U32 R5, R17 ;  /* 0x0000001100057245 */ /* 0x001fca0000201000 */
[----:B------:R-:W-:Y:S01]  /*62c0*/  FMUL R20, R5, UR6 ;  /* 0x0000000605147c20 */ /* 0x000fe20008400000 */
[----:B------:R-:W-:-:S05]  /*62d0*/  IMAD.MOV.U32 R5, RZ, RZ, R3 ;  /* 0x000000ffff057224 */ /* 0x000fca00078e0003 */
[----:B--2---:R-:W-:Y:S05]  /*62e0*/  @!P1 BRA `(.L_x_123) ;  /* 0x0000000000289947 */ /* 0x004fea0003800000 */
[----:B------:R-:W-:Y:S02]  /*62f0*/  ULDC UR6, c[0x0][0x634] ;  /* 0x00018d0000067ab9 */ /* 0x000fe40000000800 */
[----:B------:R-:W-:-:S05]  /*6300*/  IADD3 R5, P1, R2, UR6, RZ ;  /* 0x0000000602057c10 */ /* 0x000fca000ff3e0ff */
[----:B------:R-:W-:-:S04]  /*6310*/  IMAD.X R19, RZ, RZ, R3, P1 ;  /* 0x000000ffff137224 */ /* 0x000fc800008e0603 */
[----:B------:R-:W-:-:S04]  /*6320*/  IMAD.WIDE.U32 R10, R19, UR4, RZ ;  /* 0x00000004130a7c25 */ /* 0x000fc8000f8e00ff */
[----:B------:R-:W-:-:S04]  /*6330*/  IMAD.WIDE.U32 R10, P1, R5, UR5, R10 ;  /* 0x00000005050a7c25 */ /* 0x000fc8000f82000a */
[----:B------:R-:W-:-:S04]  /*6340*/  IMAD.WIDE.U32 R4, R5, UR4, RZ ;  /* 0x0000000405047c25 */ /* 0x000fc8000f8e00ff */
[----:B------:R-:W-:Y:S01]  /*6350*/  IMAD.MOV.U32 R4, RZ, RZ, R11 ;  /* 0x000000ffff047224 */ /* 0x000fe200078e000b */
[----:B------:R-:W-:Y:S01]  /*6360*/  IADD3 RZ, P3, R5, R10, RZ ;  /* 0x0000000a05ff7210 */ /* 0x000fe20007f7e0ff */
[----:B------:R-:W-:-:S04]  /*6370*/  IMAD.X R5, RZ, RZ, RZ, P1 ;  /* 0x000000ffff057224 */ /* 0x000fc800008e06ff */
[----:B------:R-:W-:-:S08]  /*6380*/  IMAD.WIDE.U32.X R4, R19, UR5, R4, P3 ;  /* 0x0000000513047c25 */ /* 0x000fd000098e0404 */
.L_x_123:
[--C-:B------:R-:W-:Y:S01]  /*6390*/  SHF.R.U64 R16, R4, UR7, R5.reuse ;  /* 0x0000000704107c19 */ /* 0x100fe20008001205 */
[----:B------:R-:W0:Y:S01]  /*63a0*/  F2I.U32.TRUNC.NTZ R20, R20 ;  /* 0x0000001400147305 */ /* 0x000e22000020f000 */
[----:B------:R-:W-:Y:S01]  /*63b0*/  SHF.R.U32.HI R4, RZ, UR7, R5 ;  /* 0x00000007ff047c19 */ /* 0x000fe20008011605 */
[----:B------:R-:W-:Y:S01]  /*63c0*/  ULDC.64 UR4, c[0x0][0x620] ;  /* 0x0001880000047ab9 */ /* 0x000fe20000000a00 */
[----:B------:R-:W-:Y:S01]  /*63d0*/  IADD3 R11, P1, RZ, -R16, RZ ;  /* 0x80000010ff0b7210 */ /* 0x000fe20007f3e0ff */
[----:B------:R-:W-:Y:S01]  /*63e0*/  ULDC.64 UR6, c[0x0][0x640] ;  /* 0x0001900000067ab9 */ /* 0x000fe20000000a00 */
[----:B------:R-:W2:Y:S03]  /*63f0*/  LDC R21, c[0x0][0x148] ;  /* 0x00005200ff157b82 */ /* 0x000ea60000000800 */
[----:B------:R-:W-:Y:S01]  /*6400*/  IMAD.X R4, RZ, RZ, ~R4, P1 ;  /* 0x000000ffff047224 */ /* 0x000fe200008e0e04 */
[----:B------:R-:W-:-:S03]  /*6410*/  ISETP.NE.U32.AND P1, PT, RZ, UR6, PT ;  /* 0x00000006ff007c0c */ /* 0x000fc6000bf25070 */
[----:B------:R-:W-:Y:S01]  /*6420*/  IMAD R10, R4, UR4, RZ ;  /* 0x00000004040a7c24 */ /* 0x000fe2000f8e02ff */
[----:B------:R-:W-:Y:S01]  /*6430*/  ISETP.NE.AND.EX P1, PT, RZ, UR7, PT, P1 ;  /* 0x00000007ff007c0c */ /* 0x000fe2000bf25310 */
[----:B------:R-:W-:Y:S01]  /*6440*/  IMAD.WIDE.U32 R4, R11, UR4, R2 ;  /* 0x000000040b047c25 */ /* 0x000fe2000f8e0002 */
[----:B------:R-:W-:-:S03]  /*6450*/  ULDC UR4, c[0x0][0x618] ;  /* 0x0001860000047ab9 */ /* 0x000fc60000000800 */
[----:B------:R-:W-:Y:S01]  /*6460*/  IMAD R11, R11, UR5, R10 ;  /* 0x000000050b0b7c24 */ /* 0x000fe2000f8e020a */
[----:B------:R-:W-:Y:S01]  /*6470*/  ULDC UR5, c[0x0][0x154] ;  /* 0x0000550000057ab9 */ /* 0x000fe20000000800 */
[----:B0-----:R-:W-:Y:S02]  /*6480*/  IMAD.MOV R10, RZ, RZ, -R20 ;  /* 0x000000ffff0a7224 */ /* 0x001fe400078e0a14 */
[----:B------:R-:W-:Y:S02]  /*6490*/  IMAD.IADD R5, R5, 0x1, R11 ;  /* 0x0000000105057824 */ /* 0x000fe400078e020b */
[----:B-1----:R-:W-:Y:S01]  /*64a0*/  IMAD R17, R18, R10, R17 ;  /* 0x0000000a12117224 */ /* 0x002fe200078e0211 */
[----:B------:R-:W-:Y:S02]  /*64b0*/  I2FP.F32.U32 R10, R6 ;  /* 0x00000006000a7245 */ /* 0x000fe40000201000 */
[--C-:B------:R-:W-:Y:S02]  /*64c0*/  SHF.R.U64 R18, R4, UR4, R5.reuse ;  /* 0x0000000404127c19 */ /* 0x100fe40008001205 */
[----:B------:R-:W-:Y:S01]  /*64d0*/  SHF.R.U32.HI R5, RZ, UR4, R5 ;  /* 0x00000004ff057c19 */ /* 0x000fe20008011605 */
[----:B------:R-:W-:Y:S01]  /*64e0*/  FMUL R10, R10, UR5 ;  /* 0x000000050a0a7c20 */ /* 0x000fe20008400000 */
[----:B------:R-:W-:-:S02]  /*64f0*/  ULDC UR4, c[0x0][0x608] ;  /* 0x0001820000047ab9 */ /* 0x000fc40000000800 */
[--C-:B------:R-:W-:Y:S01]  /*6500*/  SHF.R.U64 R20, R18, UR4, R5.reuse ;  /* 0x0000000412147c19 */ /* 0x100fe20008001205 */
[----:B------:R0:W1:Y:S01]  /*6510*/  F2I.U32.TRUNC.NTZ R22, R10 ;  /* 0x0000000a00167305 */ /* 0x000062000020f000 */
[----:B------:R-:W-:Y:S01]  /*6520*/  SHF.R.U32.HI R5, RZ, UR4, R5 ;  /* 0x00000004ff057c19 */ /* 0x000fe20008011605 */
[----:B------:R-:W-:-:S03]  /*6530*/  ULDC UR4, c[0x0][0x658] ;  /* 0x0001960000047ab9 */ /* 0x000fc60000000800 */
[--C-:B------:R-:W-:Y:S02]  /*6540*/  SHF.R.U64 R19, R20, UR4, R5.reuse ;  /* 0x0000000414137c19 */ /* 0x100fe40008001205 */
[----:B------:R-:W-:-:S03]  /*6550*/  SHF.R.U32.HI R23, RZ, UR4, R5 ;  /* 0x00000004ff177c19 */ /* 0x000fc60008011605 */
[----:B------:R-:W-:Y:S02]  /*6560*/  IMAD.MOV.U32 R4, RZ, RZ, R19 ;  /* 0x000000ffff047224 */ /* 0x000fe400078e0013 */
[----:B------:R-:W-:Y:S01]  /*6570*/  IMAD.MOV.U32 R5, RZ, RZ, R23 ;  /* 0x000000ffff057224 */ /* 0x000fe200078e0017 */
[----:B0-----:R-:W-:Y:S06]  /*6580*/  @!P1 BRA `(.L_x_124) ;  /* 0x0000000000289947 */ /* 0x001fec0003800000 */
        /* <DEDUP_REMOVED lines=10> */
.L_x_124:
[----:B------:R-:W-:Y:S01]  /*6630*/  ULDC UR4, c[0x0][0x648] ;  /* 0x0001920000047ab9 */ /* 0x000fe20000000800 */
[----:B-1----:R-:W-:Y:S01]  /*6640*/  IMAD.MOV R22, RZ, RZ, -R22 ;  /* 0x000000ffff167224 */ /* 0x002fe200078e0a16 */
[----:B------:R-:W-:Y:S01]  /*6650*/  SHF.R.U64 R5, R4, UR4, R5 ;  /* 0x0000000404057c19 */ /* 0x000fe20008001205 */
[----:B------:R-:W-:Y:S01]  /*6660*/  ULDC UR4, c[0x0][0x638] ;  /* 0x00018e0000047ab9 */ /* 0x000fe20000000800 */
[----:B------:R-:W-:Y:S01]  /*6670*/  LOP3.LUT R4, R20, UR19, RZ, 0xc0, !PT ;  /* 0x0000001314047c12 */ /* 0x000fe2000f8ec0ff */
[----:B--2---:R-:W-:Y:S01]  /*6680*/  @P4 IMAD R17, R21, R22, R6 ;  /* 0x0000001615114224 */ /* 0x004fe200078e0206 */
[----:B------:R-:W-:Y:S01]  /*6690*/  LOP3.LUT R18, R18, UR18, RZ, 0xc0, !PT ;  /* 0x0000001212127c12 */ /* 0x000fe2000f8ec0ff */
[----:B------:R-:W-:Y:S01]  /*66a0*/  IMAD.MOV R6, RZ, RZ, -R5 ;  /* 0x000000ffff067224 */ /* 0x000fe200078e0a05 */
[----:B------:R-:W-:Y:S01]  /*66b0*/  ULDC UR5, c[0x0][0x610] ;  /* 0x0001840000057ab9 */ /* 0x000fe20000000800 */
[----:B------:R-:W-:Y:S02]  /*66c0*/  IMAD R4, R5, UR20, R4 ;  /* 0x0000001405047c24 */ /* 0x000fe4000f8e0204 */
[----:B------:R-:W-:Y:S01]  /*66d0*/  IMAD R19, R6, UR4, R19 ;  /* 0x0000000406137c24 */ /* 0x000fe2000f8e0213 */
[----:B------:R-:W-:Y:S01]  /*66e0*/  ULDC UR4, c[0x0][0x600] ;  /* 0x0001800000047ab9 */ /* 0x000fe20000000800 */
[----:B------:R-:W-:-:S02]  /*66f0*/  IMAD R17, R4, UR5, R17 ;  /* 0x0000000504117c24 */ /* 0x000fc4000f8e0211 */
[----:B------:R-:W-:Y:S02]  /*6700*/  IMAD R6, R19, UR4, R18 ;  /* 0x0000000413067c24 */ /* 0x000fe4000f8e0212 */
[----:B------:R-:W-:Y:S02]  /*6710*/  IMAD.MOV.U32 R10, RZ, RZ, 0x1 ;  /* 0x00000001ff0a7424 */ /* 0x000fe400078e00ff */
[----:B------:R-:W-:Y:S01]  /*6720*/  IMAD.MOV.U32 R5, RZ, RZ, R16 ;  /* 0x000000ffff057224 */ /* 0x000fe200078e0010 */
[----:B------:R-:W-:Y:S02]  /*6730*/  SEL R4, R6, R17, !P4 ;  /* 0x0000001106047207 */ /* 0x000fe40006000000 */
[----:B------:R-:W-:-:S07]  /*6740*/  SEL R6, R17, R6, !P4 ;  /* 0x0000000611067207 */ /* 0x000fce0006000000 */
.L_x_122:
[----:B------:R-:W-:Y:S05]  /*6750*/  BSYNC B1 ;  /* 0x0000000000017941 */ /* 0x000fea0003800000 */
.L_x_121:
[----:B------:R-:W-:-:S13]  /*6760*/  LOP3.LUT P1, RZ, R10, 0xff, RZ, 0xc0, !PT ;  /* 0x000000ff0aff7812 */ /* 0x000fda000782c0ff */
[----:B------:R-:W-:Y:S05]  /*6770*/  @P1 BRA `(.L_x_125) ;  /* 0xfffffff4003c1947 */ /* 0x000fea000383ffff */
[----:B------:R-:W-:Y:S05]  /*6780*/  BSYNC B0 ;  /* 0x0000000000007941 */ /* 0x000fea0003800000 */
.L_x_113:
[----:B------:R-:W-:-:S03]  /*6790*/  UMOV UR4, 0xffffffff ;  /* 0xffffffff00047882 */ /* 0x000fc60000000000 */
[----:B------:R-:W-:Y:S05]  /*67a0*/  BRA.DIV UR4, `(.L_x_126) ;  /* 0x0000000a04b47947 */ /* 0x000fea000b800000 */
[----:B------:R-:W-:-:S13]  /*67b0*/  ELECT P0, URZ, PT ;  /* 0x00000000003f782f */ /* 0x000fda0003800000 */
.L_x_152:
[----:B------:R-:W-:Y:S04]  /*67c0*/  BSSY B0, `(.L_x_127) ;  /* 0x0000085000007945 */ /* 0x000fe80003800000 */
[----:B------:R-:W-:Y:S05]  /*67d0*/  @!P0 BRA `(.L_x_128) ;  /* 0x00000008000c8947 */ /* 0x000fea0003800000 */
[----:B------:R-:W-:-:S04]  /*67e0*/  LOP3.LUT R7, R7, 0x2, RZ, 0xfc, !PT ;  /* 0x0000000207077812 */ /* 0x000fc800078efcff */
[----:B------:R-:W-:-:S13]  /*67f0*/  ISETP.NE.AND P0, PT, R7, 0x3, PT ;  /* 0x000000030700780c */ /* 0x000fda0003f05270 */
[----:B------:R-:W-:Y:S05]  /*6800*/  @!P0 BRA `(.L_x_129) ;  /* 0x0000000000048947 */ /* 0x000fea0003800000 */
[----:B------:R-:W-:Y:S01]  /*6810*/  BPT.TRAP 0x1 ;  /* 0x000000040000795c */ /* 0x000fe20000300000 */
.L_x_129:
[----:B------:R-:W0:Y:S01]  /*6820*/  S2R R3, SR_CgaCtaId ;  /* 0x0000000000037919 */ /* 0x000e220000008800 */
[----:B------:R-:W-:Y:S02]  /*6830*/  MOV R0, 0x400 ;  /* 0x0000040000007802 */ /* 0x000fe40000000f00 */
[----:B------:R-:W-:Y:S02]  /*6840*/  SHF.L.U32 R2, R12, 0x1f, RZ ;  /* 0x0000001f0c027819 */ /* 0x000fe400000006ff */
[----:B0-----:R-:W-:-:S05]  /*6850*/  LEA R0, R3, R0, 0x18 ;  /* 0x0000000003007211 */ /* 0x001fca00078ec0ff */
[----:B------:R-:W-:-:S04]  /*6860*/  VIADD R0, R0, 0x70 ;  /* 0x0000007000007836 */ /* 0x000fc80000000000 */
[C---:B------:R-:W-:Y:S02]  /*6870*/  IMAD R5, R15.reuse, 0x8, R0 ;  /* 0x000000080f057824 */ /* 0x040fe400078e0200 */
[----:B------:R-:W-:Y:S02]  /*6880*/  VIADD R15, R15, 0x1 ;  /* 0x000000010f0f7836 */ /* 0x000fe40000000000 */
[----:B------:R-:W0:Y:S03]  /*6890*/  SYNCS.PHASECHK.TRANS64.TRYWAIT P0, [R5+URZ], R2 ;  /* 0x00000002050075a7 */ /* 0x000e26000800017f */
[----:B------:R-:W-:-:S04]  /*68a0*/  ISETP.NE.AND P1, PT, R15, 0xe, PT ;  /* 0x0000000e0f00780c */ /* 0x000fc80003f25270 */
[----:B------:R-:W-:Y:S02]  /*68b0*/  SEL R3, RZ, 0x1, P1 ;  /* 0x00000001ff037807 */ /* 0x000fe40000800000 */
[----:B------:R-:W-:Y:S02]  /*68c0*/  SEL R15, R15, RZ, P1 ;  /* 0x000000ff0f0f7207 */ /* 0x000fe40000800000 */
[----:B------:R-:W-:-:S03]  /*68d0*/  LOP3.LUT R12, R12, R3, RZ, 0x3c, !PT ;  /* 0x000000030c0c7212 */ /* 0x000fc600078e3cff */
[----:B------:R-:W-:Y:S01]  /*68e0*/  IMAD R7, R15, 0x8, R0 ;  /* 0x000000080f077824 */ /* 0x000fe200078e0200 */
[----:B------:R-:W-:Y:S01]  /*68f0*/  SHF.L.U32 R4, R12, 0x1f, RZ ;  /* 0x0000001f0c047819 */ /* 0x000fe200000006ff */
[----:B0-----:R-:W-:Y:S06]  /*6900*/  @!P0 BRA `(.L_x_130) ;  /* 0x0000000800808947 */ /* 0x001fec0003800000 */
.L_x_153:
[----:B------:R-:W1:Y:S01]  /*6910*/  SYNCS.PHASECHK.TRANS64.TRYWAIT P0, [R7+URZ], R4 ;  /* 0x00000004070075a7 */ /* 0x000e62000800017f */
[----:B0-----:R-:W-:-:S05]  /*6920*/  VIADD R2, R15, 0x1 ;  /* 0x000000010f027836 */ /* 0x001fca0000000000 */
[----:B------:R-:W-:-:S04]  /*6930*/  ISETP.NE.AND P1, PT, R2, 0xe, PT ;  /* 0x0000000e0200780c */ /* 0x000fc80003f25270 */
[----:B------:R-:W-:Y:S02]  /*6940*/  SEL R3, RZ, 0x1, P1 ;  /* 0x00000001ff037807 */ /* 0x000fe40000800000 */
[----:B------:R-:W-:Y:S02]  /*6950*/  SEL R9, R2, RZ, P1 ;  /* 0x000000ff02097207 */ /* 0x000fe40000800000 */
[----:B------:R-:W-:-:S03]  /*6960*/  LOP3.LUT R12, R12, R3, RZ, 0x3c, !PT ;  /* 0x000000030c0c7212 */ /* 0x000fc600078e3cff */
[----:B------:R-:W-:Y:S01]  /*6970*/  IMAD R6, R9, 0x8, R0 ;  /* 0x0000000809067824 */ /* 0x000fe200078e0200 */
[----:B------:R-:W-:Y:S01]  /*6980*/  SHF.L.U32 R5, R12, 0x1f, RZ ;  /* 0x0000001f0c057819 */ /* 0x000fe200000006ff */
[----:B-1----:R-:W-:Y:S06]  /*6990*/  @!P0 BRA `(.L_x_131) ;  /* 0x0000000800708947 */ /* 0x002fec0003800000 */
.L_x_154:
[----:B------:R-:W1:Y:S01]  /*69a0*/  SYNCS.PHASECHK.TRANS64.TRYWAIT P0, [R6+URZ], R5 ;  /* 0x00000005060075a7 */ /* 0x000e62000800017f */
[----:B------:R-:W-:-:S05]  /*69b0*/  VIADD R2, R9, 0x1 ;  /* 0x0000000109027836 */ /* 0x000fca0000000000 */
[----:B------:R-:W-:-:S04]  /*69c0*/  ISETP.NE.AND P1, PT, R2, 0xe, PT ;  /* 0x0000000e0200780c */ /* 0x000fc80003f25270 */
[----:B------:R-:W-:Y:S02]  /*69d0*/  SEL R3, RZ, 0x1, P1 ;  /* 0x00000001ff037807 */ /* 0x000fe40000800000 */
[----:B0-----:R-:W-:Y:S02]  /*69e0*/  SEL R7, R2, RZ, P1 ;  /* 0x000000ff02077207 */ /* 0x001fe40000800000 */
[----:B------:R-:W-:-:S03]  /*69f0*/  LOP3.LUT R12, R12, R3, RZ, 0x3c, !PT ;  /* 0x000000030c0c7212 */ /* 0x000fc600078e3cff */
[----:B------:R-:W-:Y:S01]  /*6a00*/  IMAD R9, R7, 0x8, R0 ;  /* 0x0000000807097824 */ /* 0x000fe200078e0200 */
[----:B------:R-:W-:Y:S01]  /*6a10*/  SHF.L.U32 R4, R12, 0x1f, RZ ;  /* 0x0000001f0c047819 */ /* 0x000fe200000006ff */
[----:B-1----:R-:W-:Y:S06]  /*6a20*/  @!P0 BRA `(.L_x_132) ;  /* 0x0000000800608947 */ /* 0x002fec0003800000 */
.L_x_155:
[----:B------:R-:W1:Y:S01]  /*6a30*/  SYNCS.PHASECHK.TRANS64.TRYWAIT P0, [R9+URZ], R4 ;  /* 0x00000004090075a7 */ /* 0x000e62000800017f */
[----:B------:R-:W-:-:S05]  /*6a40*/  VIADD R2, R7, 0x1 ;  /* 0x0000000107027836 */ /* 0x000fca0000000000 */
[----:B------:R-:W-:-:S04]  /*6a50*/  ISETP.NE.AND P1, PT, R2, 0xe, PT ;  /* 0x0000000e0200780c */ /* 0x000fc80003f25270 */
[----:B------:R-:W-:Y:S02]  /*6a60*/  SEL R3, RZ, 0x1, P1 ;  /* 0x00000001ff037807 */ /* 0x000fe40000800000 */
[----:B------:R-:W-:Y:S02]  /*6a70*/  SEL R7, R2, RZ, P1 ;  /* 0x000000ff02077207 */ /* 0x000fe40000800000 */
[----:B------:R-:W-:-:S03]  /*6a80*/  LOP3.LUT R12, R12, R3, RZ, 0x3c, !PT ;  /* 0x000000030c0c7212 */ /* 0x000fc600078e3cff */
[----:B0-----:R-:W-:Y:S01]  /*6a90*/  IMAD R6, R7, 0x8, R0 ;  /* 0x0000000807067824 */ /* 0x001fe200078e0200 */
[----:B------:R-:W-:Y:S01]  /*6aa0*/  SHF.L.U32 R5, R12, 0x1f, RZ ;  /* 0x0000001f0c057819 */ /* 0x000fe200000006ff */
[----:B-1----:R-:W-:Y:S06]  /*6ab0*/  @!P0 BRA `(.L_x_133) ;  /* 0x0000000800508947 */ /* 0x002fec0003800000 */
.L_x_156:
        /* <DEDUP_REMOVED lines=9> */
.L_x_157:
        /* <DEDUP_REMOVED lines=9> */
.L_x_158:
        /* <DEDUP_REMOVED lines=9> */
.L_x_159:
        /* <DEDUP_REMOVED lines=9> */
.L_x_160:
        /* <DEDUP_REMOVED lines=9> */
.L_x_161:
        /* <DEDUP_REMOVED lines=9> */
.L_x_162:
        /* <DEDUP_REMOVED lines=9> */
.L_x_163:
        /* <DEDUP_REMOVED lines=9> */
.L_x_164:
[----:B------:R-:W1:Y:S01]  /*6f40*/  SYNCS.PHASECHK.TRANS64.TRYWAIT P0, [R6+URZ], R5 ;  /* 0x00000005060075a7 */ /* 0x000e62000800017f */
[----:B------:R-:W-:-:S05]  /*6f50*/  VIADD R2, R7, 0x1 ;  /* 0x0000000107027836 */ /* 0x000fca0000000000 */
[----:B------:R-:W-:-:S04]  /*6f60*/  ISETP.NE.AND P1, PT, R2, 0xe, PT ;  /* 0x0000000e0200780c */ /* 0x000fc80003f25270 */
[----:B0-----:R-:W-:Y:S02]  /*6f70*/  SEL R4, RZ, 0x1, P1 ;  /* 0x00000001ff047807 */ /* 0x001fe40000800000 */
[----:B------:R-:W-:Y:S02]  /*6f80*/  SEL R3, R2, RZ, P1 ;  /* 0x000000ff02037207 */ /* 0x000fe40000800000 */
[----:B------:R-:W-:Y:S01]  /*6f90*/  LOP3.LUT R4, R11, R4, RZ, 0x3c, !PT ;  /* 0x000000040b047212 */ /* 0x000fe200078e3cff */
[----:B-1----:R-:W-:Y:S06]  /*6fa0*/  @!P0 BRA `(.L_x_142) ;  /* 0x0000000400c88947 */ /* 0x002fec0003800000 */
.L_x_165:
[----:B------:R-:W-:Y:S01]  /*6fb0*/  IMAD R3, R3, 0x8, R0 ;  /* 0x0000000803037824 */ /* 0x000fe200078e0200 */
[----:B------:R-:W-:-:S07]  /*6fc0*/  SHF.L.U32 R0, R4, 0x1f, RZ ;  /* 0x0000001f04007819 */ /* 0x000fce00000006ff */
.L_x_143:
[----:B-1----:R1:W2:Y:S02]  /*6fd0*/  SYNCS.PHASECHK.TRANS64.TRYWAIT P0, [R3+URZ], R0 ;  /* 0x00000000030075a7 */ /* 0x0022a4000800017f */
[----:B--2---:R-:W-:Y:S05]  /*6fe0*/  @!P0 NANOSLEEP.SYNCS 0x989680 ;  /* 0x009896800000895d */ /* 0x004fea0003900000 */
[----:B------:R-:W2:Y:S02]  /*6ff0*/  @!P0 SYNCS.PHASECHK.TRANS64 P0, [R3+URZ], R0 ;  /* 0x00000000030085a7 */ /* 0x000ea4000800007f */
[----:B--2---:R-:W-:Y:S05]  /*7000*/  @!P0 BRA `(.L_x_143) ;  /* 0xfffffffc00f08947 */ /* 0x004fea000383ffff */
.L_x_128:
[----:B------:R-:W-:Y:S05]  /*7010*/  BSYNC B0 ;  /* 0x0000000000007941 */ /* 0x000fea0003800000 */
.L_x_127:
[----:B------:R-:W-:Y:S05]  /*7020*/  EXIT ;  /* 0x000000000000794d */ /* 0x000fea0003800000 */
.L_x_20:
[----:B0-----:R-:W-:-:S04]  /*7030*/  IMAD.U32 R17, RZ, RZ, UR11 ;  /* 0x0000000bff117e24 */ /* 0x001fc8000f8e00ff */
[----:B------:R0:W1:Y:S03]  /*7040*/  SYNCS.PHASECHK.TRANS64.TRYWAIT P0, [R17+URZ+-0x8], R16 ;  /* 0xfffff810110075a7 */ /* 0x000066000800017f */
[----:B-1----:R-:W-:Y:S05]  /*7050*/  @!P0 NANOSLEEP.SYNCS 0x989680 ;  /* 0x009896800000895d */ /* 0x002fea0003900000 */
[----:B------:R-:W1:Y:S02]  /*7060*/  @!P0 SYNCS.PHASECHK.TRANS64 P0, [R17+URZ+-0x8], R16 ;  /* 0xfffff810110085a7 */ /* 0x000e64000800007f */
[----:B-1----:R-:W-:Y:S05]  /*7070*/  @!P0 BRA `(.L_x_20) ;  /* 0xfffffffc00ec8947 */ /* 0x002fea000383ffff */
[----:B------:R-:W-:Y:S05]  /*7080*/  BRA `(.L_x_144) ;  /* 0xffffffa800087947 */ /* 0x000fea000383ffff */
.L_x_25:
[----:B-1----:R-:W-:-:S04]  /*7090*/  IMAD.U32 R17, RZ, RZ, UR6 ;  /* 0x00000006ff117e24 */ /* 0x002fc8000f8e00ff */
[----:B------:R1:W4:Y:S03]  /*70a0*/  SYNCS.PHASECHK.TRANS64.TRYWAIT P0, [R17+URZ], R16 ;  /* 0x00000010110075a7 */ /* 0x000326000800017f */
[----:B----4-:R-:W-:Y:S05]  /*70b0*/  @!P0 NANOSLEEP.SYNCS 0x989680 ;  /* 0x009896800000895d */ /* 0x010fea0003900000 */
[----:B------:R-:W4:Y:S02]  /*70c0*/  @!P0 SYNCS.PHASECHK.TRANS64 P0, [R17+URZ], R16 ;  /* 0x00000010110085a7 */ /* 0x000f24000800007f */
[----:B----4-:R-:W-:Y:S05]  /*70d0*/  @!P0 BRA `(.L_x_25) ;  /* 0xfffffffc00ec8947 */ /* 0x010fea000383ffff */
[----:B------:R-:W-:Y:S05]  /*70e0*/  BRA `(.L_x_24) ;  /* 0xffffffa800b07947 */ /* 0x000fea000383ffff */
.L_x_31:
[----:B-1----:R-:W-:-:S04]  /*70f0*/  IMAD.U32 R19, RZ, RZ, UR16 ;  /* 0x00000010ff137e24 */ /* 0x002fc8000f8e00ff */
[----:B------:R1:W4:Y:S03]  /*7100*/  SYNCS.PHASECHK.TRANS64.TRYWAIT P0, [R19+URZ], R18 ;  /* 0x00000012130075a7 */ /* 0x000326000800017f */
[----:B----4-:R-:W-:Y:S05]  /*7110*/  @!P0 NANOSLEEP.SYNCS 0x989680 ;  /* 0x009896800000895d */ /* 0x010fea0003900000 */
[----:B------:R-:W4:Y:S02]  /*7120*/  @!P0 SYNCS.PHASECHK.TRANS64 P0, [R19+URZ], R18 ;  /* 0x00000012130085a7 */ /* 0x000f24000800007f */
[----:B----4-:R-:W-:Y:S05]  /*7130*/  @!P0 BRA `(.L_x_31) ;  /* 0xfffffffc00ec8947 */ /* 0x010fea000383ffff */
[----:B------:R-:W-:Y:S05]  /*7140*/  BRA `(.L_x_30) ;  /* 0xffffffb000347947 */ /* 0x000fea000383ffff */
.L_x_41:
[----:B0-----:R-:W-:-:S04]  /*7150*/  IMAD.U32 R17, RZ, RZ, UR11 ;  /* 0x0000000bff117e24 */ /* 0x001fc8000f8e00ff */
[----:B------:R0:W1:Y:S03]  /*7160*/  SYNCS.PHASECHK.TRANS64.TRYWAIT P0, [R17+URZ+0x8], R16 ;  /* 0x00000810110075a7 */ /* 0x000066000800017f */
[----:B-1----:R-:W-:Y:S05]  /*7170*/  @!P0 NANOSLEEP.SYNCS 0x989680 ;  /* 0x009896800000895d */ /* 0x002fea0003900000 */
[----:B------:R-:W1:Y:S02]  /*7180*/  @!P0 SYNCS.PHASECHK.TRANS64 P0, [R17+URZ+0x8], R16 ;  /* 0x00000810110085a7 */ /* 0x000e64000800007f */
[----:B-1----:R-:W-:Y:S05]  /*7190*/  @!P0 BRA `(.L_x_41) ;  /* 0xfffffffc00ec8947 */ /* 0x002fea000383ffff */
[----:B------:R-:W-:Y:S05]  /*71a0*/  BRA `(.L_x_145) ;  /* 0xffffffb800bc7947 */ /* 0x000fea000383ffff */
.L_x_114:
[----:B------:R-:W-:Y:S01]  /*71b0*/  BSSY B1, `(.L_x_146) ;  /* 0x0000006000017945 */ /* 0x000fe20003800000 */
[----:B------:R-:W-:-:S07]  /*71c0*/  IMAD.MOV.U32 R10, RZ, RZ, -0x1 ;  /* 0xffffffffff0a7424 */ /* 0x000fce00078e00ff */
[----:B------:R-:W-:Y:S05]  /*71d0*/  WARPSYNC.COLLECTIVE R10, `(.L_x_147) ;  /* 0x000000000a0c7348 */ /* 0x000fea0003c00000 */
[----:B------:R-:W-:Y:S02]  /*71e0*/  ELECT P1, UR62, PT ;  /* 0x00000000003e782f */ /* 0x000fe40003820000 */
[----:B------:R-:W-:Y:S01]  /*71f0*/  MOV R10, UR62 ;  /* 0x0000003e000a7c02 */ /* 0x000fe20008000f00 */
[----:B------:R-:W-:Y:S10]  /*7200*/  ENDCOLLECTIVE ;  /* 0x000000000000791b */ /* 0x000ff40003800000 */
.L_x_147:
[----:B------:R-:W-:Y:S05]  /*7210*/  BSYNC B1 ;  /* 0x0000000000017941 */ /* 0x000fea0003800000 */
.L_x_146:
[----:B------:R-:W-:Y:S05]  /*7220*/  BRA `(.L_x_148) ;  /* 0xffffffe8009c7947 */ /* 0x000fea000383ffff */
.L_x_117:
[----:B-1----:R1:W2:Y:S02]  /*7230*/  SYNCS.PHASECHK.TRANS64.TRYWAIT P1, [R19+URZ+0x70], R10 ;  /* 0x0000700a130075a7 */ /* 0x0022a4000802017f */
[----:B--2---:R-:W-:Y:S05]  /*7240*/  @!P1 NANOSLEEP.SYNCS 0x989680 ;  /* 0x009896800000995d */ /* 0x004fea0003900000 */
[----:B------:R-:W2:Y:S02]  /*7250*/  @!P1 SYNCS.PHASECHK.TRANS64 P1, [R19+URZ+0x70], R10 ;  /* 0x0000700a130095a7 */ /* 0x000ea4000802007f */
[----:B--2---:R-:W-:Y:S05]  /*7260*/  @!P1 BRA `(.L_x_117) ;  /* 0xfffffffc00f09947 */ /* 0x004fea000383ffff */
[----:B------:R-:W-:Y:S05]  /*7270*/  BRA `(.L_x_149) ;  /* 0xffffffe800d07947 */ /* 0x000fea000383ffff */
.L_x_126:
[----:B------:R-:W-:Y:S01]  /*7280*/  BSSY B0, `(.L_x_150) ;  /* 0x0000006000007945 */ /* 0x000fe20003800000 */
[----:B------:R-:W-:-:S07]  /*7290*/  IMAD.MOV.U32 R10, RZ, RZ, -0x1 ;  /* 0xffffffffff0a7424 */ /* 0x000fce00078e00ff */
[----:B------:R-:W-:Y:S05]  /*72a0*/  WARPSYNC.COLLECTIVE R10, `(.L_x_151) ;  /* 0x000000000a0c7348 */ /* 0x000fea0003c00000 */
[----:B------:R-:W-:Y:S02]  /*72b0*/  ELECT P1, UR62, PT ;  /* 0x00000000003e782f */ /* 0x000fe40003820000 */
[----:B------:R-:W-:Y:S01]  /*72c0*/  MOV R10, UR62 ;  /* 0x0000003e000a7c02 */ /* 0x000fe20008000f00 */
[----:B------:R-:W-:Y:S10]  /*72d0*/  ENDCOLLECTIVE ;  /* 0x000000000000791b */ /* 0x000ff40003800000 */
.L_x_151:
[----:B------:R-:W-:Y:S05]  /*72e0*/  BSYNC B0 ;  /* 0x0000000000007941 */ /* 0x000fea0003800000 */
.L_x_150:
[----:B------:R-:W-:Y:S01]  /*72f0*/  PLOP3.LUT P0, PT, P1, PT, PT, 0x80, 0x0 ;  /* 0x000000000000781c */ /* 0x000fe20000f0f070 */
[----:B------:R-:W-:-:S12]  /*7300*/  BRA `(.L_x_152) ;  /* 0xfffffff4002c7947 */ /* 0x000fd8000383ffff */
.L_x_130:
[----:B0-----:R0:W1:Y:S02]  /*7310*/  SYNCS.PHASECHK.TRANS64.TRYWAIT P0, [R5+URZ], R2 ;  /* 0x00000002050075a7 */ /* 0x001064000800017f */
[----:B-1----:R-:W-:Y:S05]  /*7320*/  @!P0 NANOSLEEP.SYNCS 0x989680 ;  /* 0x009896800000895d */ /* 0x002fea0003900000 */
[----:B------:R-:W1:Y:S02]  /*7330*/  @!P0 SYNCS.PHASECHK.TRANS64 P0, [R5+URZ], R2 ;  /* 0x00000002050085a7 */ /* 0x000e64000800007f */
[----:B-1----:R-:W-:Y:S05]  /*7340*/  @!P0 BRA `(.L_x_130) ;  /* 0xfffffffc00f08947 */ /* 0x002fea000383ffff */
[----:B------:R-:W-:Y:S05]  /*7350*/  BRA `(.L_x_153) ;  /* 0xfffffff4006c7947 */ /* 0x000fea000383ffff */
.L_x_131:
[----:B0-----:R0:W1:Y:S02]  /*7360*/  SYNCS.PHASECHK.TRANS64.TRYWAIT P0, [R7+URZ], R4 ;  /* 0x00000004070075a7 */ /* 0x001064000800017f */
[----:B-1----:R-:W-:Y:S05]  /*7370*/  @!P0 NANOSLEEP.SYNCS 0x989680 ;  /* 0x009896800000895d */ /* 0x002fea0003900000 */
[----:B------:R-:W1:Y:S02]  /*7380*/  @!P0 SYNCS.PHASECHK.TRANS64 P0, [R7+URZ], R4 ;  /* 0x00000004070085a7 */ /* 0x000e64000800007f */
[----:B-1----:R-:W-:Y:S05]  /*7390*/  @!P0 BRA `(.L_x_131) ;  /* 0xfffffffc00f08947 */ /* 0x002fea000383ffff */
[----:B------:R-:W-:Y:S05]  /*73a0*/  BRA `(.L_x_154) ;  /* 0xfffffff4007c7947 */ /* 0x000fea000383ffff */
.L_x_132:
[----:B0-----:R0:W1:Y:S02]  /*73b0*/  SYNCS.PHASECHK.TRANS64.TRYWAIT P0, [R6+URZ], R5 ;  /* 0x00000005060075a7 */ /* 0x001064000800017f */
[----:B-1----:R-:W-:Y:S05]  /*73c0*/  @!P0 NANOSLEEP.SYNCS 0x989680 ;  /* 0x009896800000895d */ /* 0x002fea0003900000 */
[----:B------:R-:W1:Y:S02]  /*73d0*/  @!P0 SYNCS.PHASECHK.TRANS64 P0, [R6+URZ], R5 ;  /* 0x00000005060085a7 */ /* 0x000e64000800007f */
[----:B-1----:R-:W-:Y:S05]  /*73e0*/  @!P0 BRA `(.L_x_132) ;  /* 0xfffffffc00f08947 */ /* 0x002fea000383ffff */
[----:B------:R-:W-:Y:S05]  /*73f0*/  BRA `(.L_x_155) ;  /* 0xfffffff4008c7947 */ /* 0x000fea000383ffff */
.L_x_133:
[----:B0-----:R0:W1:Y:S02]  /*7400*/  SYNCS.PHASECHK.TRANS64.TRYWAIT P0, [R9+URZ], R4 ;  /* 0x00000004090075a7 */ /* 0x001064000800017f */
[----:B-1----:R-:W-:Y:S05]  /*7410*/  @!P0 NANOSLEEP.SYNCS 0x989680 ;  /* 0x009896800000895d */ /* 0x002fea0003900000 */
[----:B------:R-:W1:Y:S02]  /*7420*/  @!P0 SYNCS.PHASECHK.TRANS64 P0, [R9+URZ], R4 ;  /* 0x00000004090085a7 */ /* 0x000e64000800007f */
[----:B-1----:R-:W-:Y:S05]  /*7430*/  @!P0 BRA `(.L_x_133) ;  /* 0xfffffffc00f08947 */ /* 0x002fea000383ffff */
[----:B------:R-:W-:Y:S05]  /*7440*/  BRA `(.L_x_156) ;  /* 0xfffffff4009c7947 */ /* 0x000fea000383ffff */
.L_x_134:
[----:B0-----:R0:W1:Y:S02]  /*7450*/  SYNCS.PHASECHK.TRANS64.TRYWAIT P0, [R6+URZ], R5 ;  /* 0x00000005060075a7 */ /* 0x001064000800017f */
[----:B-1----:R-:W-:Y:S05]  /*7460*/  @!P0 NANOSLEEP.SYNCS 0x989680 ;  /* 0x009896800000895d */ /* 0x002fea0003900000 */
[----:B------:R-:W1:Y:S02]  /*7470*/  @!P0 SYNCS.PHASECHK.TRANS64 P0, [R6+URZ], R5 ;  /* 0x00000005060085a7 */ /* 0x000e64000800007f */
[----:B-1----:R-:W-:Y:S05]  /*7480*/  @!P0 BRA `(.L_x_134) ;  /* 0xfffffffc00f08947 */ /* 0x002fea000383ffff */
[----:B------:R-:W-:Y:S05]  /*7490*/  BRA `(.L_x_157) ;  /* 0xfffffff400ac7947 */ /* 0x000fea000383ffff */
.L_x_135:
[----:B0-----:R0:W1:Y:S02]  /*74a0*/  SYNCS.PHASECHK.TRANS64.TRYWAIT P0, [R9+URZ], R4 ;  /* 0x00000004090075a7 */ /* 0x001064000800017f */
[----:B-1----:R-:W-:Y:S05]  /*74b0*/  @!P0 NANOSLEEP.SYNCS 0x989680 ;  /* 0x009896800000895d */ /* 0x002fea0003900000 */
[----:B------:R-:W1:Y:S02]  /*74c0*/  @!P0 SYNCS.PHASECHK.TRANS64 P0, [R9+URZ], R4 ;  /* 0x00000004090085a7 */ /* 0x000e64000800007f */
[----:B-1----:R-:W-:Y:S05]  /*74d0*/  @!P0 BRA `(.L_x_135) ;  /* 0xfffffffc00f08947 */ /* 0x002fea000383ffff */
[----:B------:R-:W-:Y:S05]  /*74e0*/  BRA `(.L_x_158) ;  /* 0xfffffff400bc7947 */ /* 0x000fea000383ffff */
.L_x_136:
[----:B0-----:R0:W1:Y:S02]  /*74f0*/  SYNCS.PHASECHK.TRANS64.TRYWAIT P0, [R6+URZ], R5 ;  /* 0x00000005060075a7 */ /* 0x001064000800017f */
[----:B-1----:R-:W-:Y:S05]  /*7500*/  @!P0 NANOSLEEP.SYNCS 0x989680 ;  /* 0x009896800000895d */ /* 0x002fea0003900000 */
[----:B------:R-:W1:Y:S02]  /*7510*/  @!P0 SYNCS.PHASECHK.TRANS64 P0, [R6+URZ], R5 ;  /* 0x00000005060085a7 */ /* 0x000e64000800007f */
[----:B-1----:R-:W-:Y:S05]  /*7520*/  @!P0 BRA `(.L_x_136) ;  /* 0xfffffffc00f08947 */ /* 0x002fea000383ffff */
[----:B------:R-:W-:Y:S05]  /*7530*/  BRA `(.L_x_159) ;  /* 0xfffffff400cc7947 */ /* 0x000fea000383ffff */
.L_x_137:
[----:B0-----:R0:W1:Y:S02]  /*7540*/  SYNCS.PHASECHK.TRANS64.TRYWAIT P0, [R9+URZ], R4 ;  /* 0x00000004090075a7 */ /* 0x001064000800017f */
[----:B-1----:R-:W-:Y:S05]  /*7550*/  @!P0 NANOSLEEP.SYNCS 0x989680 ;  /* 0x009896800000895d */ /* 0x002fea0003900000 */
[----:B------:R-:W1:Y:S02]  /*7560*/  @!P0 SYNCS.PHASECHK.TRANS64 P0, [R9+URZ], R4 ;  /* 0x00000004090085a7 */ /* 0x000e64000800007f */
[----:B-1----:R-:W-:Y:S05]  /*7570*/  @!P0 BRA `(.L_x_137) ;  /* 0xfffffffc00f08947 */ /* 0x002fea000383ffff */
[----:B------:R-:W-:Y:S05]  /*7580*/  BRA `(.L_x_160) ;  /* 0xfffffff400dc7947 */ /* 0x000fea000383ffff */
.L_x_138:
[----:B0-----:R0:W1:Y:S02]  /*7590*/  SYNCS.PHASECHK.TRANS64.TRYWAIT P0, [R6+URZ], R5 ;  /* 0x00000005060075a7 */ /* 0x001064000800017f */
[----:B-1----:R-:W-:Y:S05]  /*75a0*/  @!P0 NANOSLEEP.SYNCS 0x989680 ;  /* 0x009896800000895d */ /* 0x002fea0003900000 */
[----:B------:R-:W1:Y:S02]  /*75b0*/  @!P0 SYNCS.PHASECHK.TRANS64 P0, [R6+URZ], R5 ;  /* 0x00000005060085a7 */ /* 0x000e64000800007f */
[----:B-1----:R-:W-:Y:S05]  /*75c0*/  @!P0 BRA `(.L_x_138) ;  /* 0xfffffffc00f08947 */ /* 0x002fea000383ffff */
[----:B------:R-:W-:Y:S05]  /*75d0*/  BRA `(.L_x_161) ;  /* 0xfffffff400ec7947 */ /* 0x000fea000383ffff */
.L_x_139:
[----:B0-----:R0:W1:Y:S02]  /*75e0*/  SYNCS.PHASECHK.TRANS64.TRYWAIT P0, [R9+URZ], R4 ;  /* 0x00000004090075a7 */ /* 0x001064000800017f */
[----:B-1----:R-:W-:Y:S05]  /*75f0*/  @!P0 NANOSLEEP.SYNCS 0x989680 ;  /* 0x009896800000895d */ /* 0x002fea0003900000 */
[----:B------:R-:W1:Y:S02]  /*7600*/  @!P0 SYNCS.PHASECHK.TRANS64 P0, [R9+URZ], R4 ;  /* 0x00000004090085a7 */ /* 0x000e64000800007f */
[----:B-1----:R-:W-:Y:S05]  /*7610*/  @!P0 BRA `(.L_x_139) ;  /* 0xfffffffc00f08947 */ /* 0x002fea000383ffff */
[----:B------:R-:W-:Y:S05]  /*7620*/  BRA `(.L_x_162) ;  /* 0xfffffff400fc7947 */ /* 0x000fea000383ffff */
.L_x_140:
[----:B0-----:R0:W1:Y:S02]  /*7630*/  SYNCS.PHASECHK.TRANS64.TRYWAIT P0, [R6+URZ], R5 ;  /* 0x00000005060075a7 */ /* 0x001064000800017f */
[----:B-1----:R-:W-:Y:S05]  /*7640*/  @!P0 NANOSLEEP.SYNCS 0x989680 ;  /* 0x009896800000895d */ /* 0x002fea0003900000 */
[----:B------:R-:W1:Y:S02]  /*7650*/  @!P0 SYNCS.PHASECHK.TRANS64 P0, [R6+URZ], R5 ;  /* 0x00000005060085a7 */ /* 0x000e64000800007f */
[----:B-1----:R-:W-:Y:S05]  /*7660*/  @!P0 BRA `(.L_x_140) ;  /* 0xfffffffc00f08947 */ /* 0x002fea000383ffff */
[----:B------:R-:W-:Y:S05]  /*7670*/  BRA `(.L_x_163) ;  /* 0xfffffff8000c7947 */ /* 0x000fea000383ffff */
.L_x_141:
[----:B0-----:R0:W1:Y:S02]  /*7680*/  SYNCS.PHASECHK.TRANS64.TRYWAIT P0, [R9+URZ], R4 ;  /* 0x00000004090075a7 */ /* 0x001064000800017f */
[----:B-1----:R-:W-:Y:S05]  /*7690*/  @!P0 NANOSLEEP.SYNCS 0x989680 ;  /* 0x009896800000895d */ /* 0x002fea0003900000 */
[----:B------:R-:W1:Y:S02]  /*76a0*/  @!P0 SYNCS.PHASECHK.TRANS64 P0, [R9+URZ], R4 ;  /* 0x00000004090085a7 */ /* 0x000e64000800007f */
[----:B-1----:R-:W-:Y:S05]  /*76b0*/  @!P0 BRA `(.L_x_141) ;  /* 0xfffffffc00f08947 */ /* 0x002fea000383ffff */
[----:B------:R-:W-:Y:S05]  /*76c0*/  BRA `(.L_x_164) ;  /* 0xfffffff8001c7947 */ /* 0x000fea000383ffff */
.L_x_142:
[----:B0-----:R0:W1:Y:S02]  /*76d0*/  SYNCS.PHASECHK.TRANS64.TRYWAIT P0, [R6+URZ], R5 ;  /* 0x00000005060075a7 */ /* 0x001064000800017f */
[----:B-1----:R-:W-:Y:S05]  /*76e0*/  @!P0 NANOSLEEP.SYNCS 0x989680 ;  /* 0x009896800000895d */ /* 0x002fea0003900000 */
[----:B------:R-:W1:Y:S02]  /*76f0*/  @!P0 SYNCS.PHASECHK.TRANS64 P0, [R6+URZ], R5 ;  /* 0x00000005060085a7 */ /* 0x000e64000800007f */
[----:B-1----:R-:W-:Y:S05]  /*7700*/  @!P0 BRA `(.L_x_142) ;  /* 0xfffffffc00f08947 */ /* 0x002fea000383ffff */
[----:B------:R-:W-:Y:S05]  /*7710*/  BRA `(.L_x_165) ;  /* 0xfffffff800247947 */ /* 0x000fea000383ffff */
.L_x_166:
[----:B------:R-:W-:-:S00]  /*7720*/  BRA `(.L_x_166) ;  /* 0xfffffffc00fc7947 */ /* 0x000fc0000383ffff */
[----:B------:R-:W-:-:S00]  /*7730*/  NOP ;  /* 0x0000000000007918 */ /* 0x000fc00000000000 */
        /* <DEDUP_REMOVED lines=12> */
.L_x_167:


//--------------------- .nv.shared._ZN7cutlass13device_kernelINS_4gemm6kernel13GemmUniversalIN4cute5tupleIJiiiiEEENS1_10collective13CollectiveMmaINS1_37MainloopSm90TmaGmmaWarpSpecializedFP8ILi14ENS5_IJNS4_1CILi4EEENSA_ILi1EEESC_EEENS1_32KernelTmaWarpSpecializedPingpongEEENS5_IJNSA_ILi64EEESG_NSA_ILi128EEEEEENS_12float_e5m2_tENS5_IJlSC_lEEESJ_SK_NS4_8TiledMMAINS4_8MMA_AtomIJNS4_4SM904GMMA30MMA_64x64x32_F32E5M2E5M2_SS_TNILNSO_7ScaleInE1ELSQ_1EEEEEENS4_6LayoutINS5_IJSC_SC_SC_EEENS5_IJNSA_ILi0EEESV_SV_EEEEENS5_IJNS4_10UnderscoreESY_SY_EEEEENS4_13SM90_TMA_LOADENS4_14ComposedLayoutINS4_7SwizzleILi3ELi4ELi3EEENS4_18smem_ptr_flag_bitsILi8EEENST_INS5_IJNSA_ILi8EEESH_EEENS5_IJSH_SC_EEEEEEEvNS4_8identityENS4_23SM90_TMA_LOAD_MULTICASTES1B_vS1C_EENS_8epilogue10collective6detail29Sm90TmaWarpSpecializedAdapterINS1G_15DefaultEpilogueISJ_SK_SK_NS1F_6thread17LinearCombinationISJ_Li1EffLNS1K_9ScaleType4KindE0ELNS_15FloatRoundStyleE2ESJ_EENS1_15EpilogueDefaultEEEEEvvEEEEvNT_6ParamsE --------------------------
	.section	.nv.shared._ZN7cutlass13device_kernelINS_4gemm6kernel13GemmUniversalIN4cute5tupleIJiiiiEEENS1_10collective13CollectiveMmaINS1_37MainloopSm90TmaGmmaWarpSpecializedFP8ILi14ENS5_IJNS4_1CILi4EEENSA_ILi1EEESC_EEENS1_32KernelTmaWarpSpecializedPingpongEEENS5_IJNSA_ILi64EEESG_NSA_ILi128EEEEEENS_12float_e5m2_tENS5_IJlSC_lEEESJ_SK_NS4_8TiledMMAINS4_8MMA_AtomIJNS4_4SM904GMMA30MMA_64x64x32_F32E5M2E5M2_SS_TNILNSO_7ScaleInE1ELSQ_1EEEEEENS4_6LayoutINS5_IJSC_SC_SC_EEENS5_IJNSA_ILi0EEESV_SV_EEEEENS5_IJNS4_10UnderscoreESY_SY_EEEEENS4_13SM90_TMA_LOADENS4_14ComposedLayoutINS4_7SwizzleILi3ELi4ELi3EEENS4_18smem_ptr_flag_bitsILi8EEENST_INS5_IJNSA_ILi8EEESH_EEENS5_IJSH_SC_EEEEEEEvNS4_8identityENS4_23SM90_TMA_LOAD_MULTICASTES1B_vS1C_EENS_8epilogue10collective6detail29Sm90TmaWarpSpecializedAdapterINS1G_15DefaultEpilogueISJ_SK_SK_NS1F_6thread17LinearCombinationISJ_Li1EffLNS1K_9ScaleType4KindE0ELNS_15FloatRoundStyleE2ESJ_EENS1_15EpilogueDefaultEEEEEvvEEEEvNT_6ParamsE,"aw",@nobits
	.sectionflags	@""
	.align	16
	.zero		1024


//--------------------- .nv.shared.reserved.0     --------------------------
	.section	.nv.shared.reserved.0,"aw",@nobits
	.weak		__nv_reservedSMEM_offset_0_alias
	.size		__nv_reservedSMEM_offset_0_alias, 0, 0
	.other		__nv_reservedSMEM_offset_0_alias,@"STO_CUDA_RESERVED_SHARED STV_DEFAULT"
__nv_reservedSMEM_offset_0_alias:
	.zero		0


//--------------------- .nv.global                --------------------------
	.section	.nv.global,"aw",@nobits
.nv.global:
	.type		_ZN40_INTERNAL_112a2616_4_k_cu_e7c8c0ec_272934cute1_E,@object
	.size		_ZN40_INTERNAL_112a2616_4_k_cu_e7c8c0ec_272934cute1_E,(_ZN40_INTERNAL_112a2616_4_k_cu_e7c8c0ec_272934cuda3std3__45__cpo6cbeginE - _ZN40_INTERNAL_112a2616_4_k_cu_e7c8c0ec_272934cute1_E)
_ZN40_INTERNAL_112a2616_4_k_cu_e7c8c0ec_272934cute1_E:
	.zero		1
	.type		_ZN40_INTERNAL_112a2616_4_k_cu_e7c8c0ec_272934cuda3std3__45__cpo6cbeginE,@object
	.size		_ZN40_INTERNAL_112a2616_4_k_cu_e7c8c0ec_272934cuda3std3__45__cpo6cbeginE,(_ZN40_INTERNAL_112a2616_4_k_cu_e7c8c0ec_272934cuda3std3__48in_placeE - _ZN40_INTERNAL_112a2616_4_k_cu_e7c8c0ec_272934cuda3std3__45__cpo6cbeginE)
_ZN40_INTERNAL_112a2616_4_k_cu_e7c8c0ec_272934cuda3std3__45__cpo6cbeginE:
	.zero		1
	.type		_ZN40_INTERNAL_112a2616_4_k_cu_e7c8c0ec_272934cuda3std3__48in_placeE,@object
	.size		_ZN40_INTERNAL_112a2616_4_k_cu_e7c8c0ec_272934cuda3std3__48in_placeE,(_ZN40_INTERNAL_112a2616_4_k_cu_e7c8c0ec_272934cuda3std6ranges3__45__cpo9iter_moveE - _ZN40_INTERNAL_112a2616_4_k_cu_e7c8c0ec_272934cuda3std3__48in_placeE)
_ZN40_INTERNAL_112a2616_4_k_cu_e7c8c0ec_272934cuda3std3__48in_placeE:
	.zero		1
	.type		_ZN40_INTERNAL_112a2616_4_k_cu_e7c8c0ec_272934cuda3std6ranges3__45__cpo9iter_moveE,@object
	.size		_ZN40_INTERNAL_112a2616_4_k_cu_e7c8c0ec_272934cuda3std6ranges3__45__cpo9iter_moveE,(_ZN40_INTERNAL_112a2616_4_k_cu_e7c8c0ec_272934cuda3std3__45__cpo5beginE - _ZN40_INTERNAL_112a2616_4_k_cu_e7c8c0ec_272934cuda3std6ranges3__45__cpo9iter_moveE)
_ZN40_INTERNAL_112a2616_4_k_cu_e7c8c0ec_272934cuda3std6ranges3__45__cpo9iter_moveE:
	.zero		1
	.type		_ZN40_INTERNAL_112a2616_4_k_cu_e7c8c0ec_272934cuda3std3__45__cpo5beginE,@object
	.size		_ZN40_INTERNAL_112a2616_4_k_cu_e7c8c0ec_272934cuda3std3__45__cpo5beginE,(_ZN40_INTERNAL_112a2616_4_k_cu_e7c8c0ec_272934cuda3std3__442_GLOBAL__N__112a2616_4_k_cu_e7c8c0ec_272936ignoreE - _ZN40_INTERNAL_112a2616_4_k_cu_e7c8c0ec_272934cuda3std3__45__cpo5beginE)
_ZN40_INTERNAL_112a2616_4_k_cu_e7c8c0ec_272934cuda3std3__45__cpo5beginE:
	.zero		1
	.type		_ZN40_INTERNAL_112a2616_4_k_cu_e7c8c0ec_272934cuda3std3__442_GLOBAL__N__112a2616_4_k_cu_e7c8c0ec_272936ignoreE,@object
	.size		_ZN40_INTERNAL_112a2616_4_k_cu_e7c8c0ec_272934cuda3std3__442_GLOBAL__N__112a2616_4_k_cu_e7c8c0ec_272936ignoreE,(_ZN40_INTERNAL_112a2616_4_k_cu_e7c8c0ec_272934cute7productE - _ZN40_INTERNAL_112a2616_4_k_cu_e7c8c0ec_272934cuda3std3__442_GLOBAL__N__112a2616_4_k_cu_e7c8c0ec_272936ignoreE)
_ZN40_INTERNAL_112a2616_4_k_cu_e7c8c0ec_272934cuda3std3__442_GLOBAL__N__112a2616_4_k_cu_e7c8c0ec_272936ignoreE:
	.zero		1
	.type		_ZN40_INTERNAL_112a2616_4_k_cu_e7c8c0ec_272934cute7productE,@object
	.size		_ZN40_INTERNAL_112a2616_4_k_cu_e7c8c0ec_272934cute7productE,(_ZN40_INTERNAL_112a2616_4_k_cu_e7c8c0ec_272934cuda3std3__45__cpo3endE - _ZN40_INTERNAL_112a2616_4_k_cu_e7c8c0ec_272934cute7productE)
_ZN40_INTERNAL_112a2616_4_k_cu_e7c8c0ec_272934cute7productE:
	.zero		1
	.type		_ZN40_INTERNAL_112a2616_4_k_cu_e7c8c0ec_272934cuda3std3__45__cpo3endE,@object
	.size		_ZN40_INTERNAL_112a2616_4_k_cu_e7c8c0ec_272934cuda3std3__45__cpo3endE,(_ZN40_INTERNAL_112a2616_4_k_cu_e7c8c0ec_272934cuda3std3__419piecewise_constructE - _ZN40_INTERNAL_112a2616_4_k_cu_e7c8c0ec_272934cuda3std3__45__cpo3endE)
_ZN40_INTERNAL_112a2616_4_k_cu_e7c8c0ec_272934cuda3std3__45__cpo3endE:
	.zero		1
	.type		_ZN40_INTERNAL_112a2616_4_k_cu_e7c8c0ec_272934cuda3std3__419piecewise_constructE,@object
	.size		_ZN40_INTERNAL_112a2616_4_k_cu_e7c8c0ec_272934cuda3std3__419piecewise_constructE,(_ZN40_INTERNAL_112a2616_4_k_cu_e7c8c0ec_272934cuda3std3__45__cpo4cendE - _ZN40_INTERNAL_112a2616_4_k_cu_e7c8c0ec_272934cuda3std3__419piecewise_constructE)
_ZN40_INTERNAL_112a2616_4_k_cu_e7c8c0ec_272934cuda3std3__419piecewise_constructE:
	.zero		1
	.type		_ZN40_INTERNAL_112a2616_4_k_cu_e7c8c0ec_272934cuda3std3__45__cpo4cendE,@object
	.size		_ZN40_INTERNAL_112a2616_4_k_cu_e7c8c0ec_272934cuda3std3__45__cpo4cendE,(_ZN40_INTERNAL_112a2616_4_k_cu_e7c8c0ec_272934cuda3std6ranges3__45__cpo4swapE - _ZN40_INTERNAL_112a2616_4_k_cu_e7c8c0ec_272934cuda3std3__45__cpo4cendE)
_ZN40_INTERNAL_112a2616_4_k_cu_e7c8c0ec_272934cuda3std3__45__cpo4cendE:
	.zero		1
	.type		_ZN40_INTERNAL_112a2616_4_k_cu_e7c8c0ec_272934cuda3std6ranges3__45__cpo4swapE,@object
	.size		_ZN40_INTERNAL_112a2616_4_k_cu_e7c8c0ec_272934cuda3std6ranges3__45__cpo4swapE,(.L_7 - _ZN40_INTERNAL_112a2616_4_k_cu_e7c8c0ec_272934cuda3std6ranges3__45__cpo4swapE)
_ZN40_INTERNAL_112a2616_4_k_cu_e7c8c0ec_272934cuda3std6ranges3__45__cpo4swapE:
	.zero		1
.L_7:


//--------------------- .nv.constant0._ZN7cutlass13device_kernelINS_4gemm6kernel13GemmUniversalIN4cute5tupleIJiiiiEEENS1_10collective13CollectiveMmaINS1_37MainloopSm90TmaGmmaWarpSpecializedFP8ILi14ENS5_IJNS4_1CILi4EEENSA_ILi1EEESC_EEENS1_32KernelTmaWarpSpecializedPingpongEEENS5_IJNSA_ILi64EEESG_NSA_ILi128EEEEEENS_12float_e5m2_tENS5_IJlSC_lEEESJ_SK_NS4_8TiledMMAINS4_8MMA_AtomIJNS4_4SM904GMMA30MMA_64x64x32_F32E5M2E5M2_SS_TNILNSO_7ScaleInE1ELSQ_1EEEEEENS4_6LayoutINS5_IJSC_SC_SC_EEENS5_IJNSA_ILi0EEESV_SV_EEEEENS5_IJNS4_10UnderscoreESY_SY_EEEEENS4_13SM90_TMA_LOADENS4_14ComposedLayoutINS4_7SwizzleILi3ELi4ELi3EEENS4_18smem_ptr_flag_bitsILi8EEENST_INS5_IJNSA_ILi8EEESH_EEENS5_IJSH_SC_EEEEEEEvNS4_8identityENS4_23SM90_TMA_LOAD_MULTICASTES1B_vS1C_EENS_8epilogue10collective6detail29Sm90TmaWarpSpecializedAdapterINS1G_15DefaultEpilogueISJ_SK_SK_NS1F_6thread17LinearCombinationISJ_Li1EffLNS1K_9ScaleType4KindE0ELNS_15FloatRoundStyleE2ESJ_EENS1_15EpilogueDefaultEEEEEvvEEEEvNT_6ParamsE --------------------------
	.section	.nv.constant0._ZN7cutlass13device_kernelINS_4gemm6kernel13GemmUniversalIN4cute5tupleIJiiiiEEENS1_10collective13CollectiveMmaINS1_37MainloopSm90TmaGmmaWarpSpecializedFP8ILi14ENS5_IJNS4_1CILi4EEENSA_ILi1EEESC_EEENS1_32KernelTmaWarpSpecializedPingpongEEENS5_IJNSA_ILi64EEESG_NSA_ILi128EEEEEENS_12float_e5m2_tENS5_IJlSC_lEEESJ_SK_NS4_8TiledMMAINS4_8MMA_AtomIJNS4_4SM904GMMA30MMA_64x64x32_F32E5M2E5M2_SS_TNILNSO_7ScaleInE1ELSQ_1EEEEEENS4_6LayoutINS5_IJSC_SC_SC_EEENS5_IJNSA_ILi0EEESV_SV_EEEEENS5_IJNS4_10UnderscoreESY_SY_EEEEENS4_13SM90_TMA_LOADENS4_14ComposedLayoutINS4_7SwizzleILi3ELi4ELi3EEENS4_18smem_ptr_flag_bitsILi8EEENST_INS5_IJNSA_ILi8EEESH_EEENS5_IJSH_SC_EEEEEEEvNS4_8identityENS4_23SM90_TMA_LOAD_MULTICASTES1B_vS1C_EENS_8epilogue10collective6detail29Sm90TmaWarpSpecializedAdapterINS1G_15DefaultEpilogueISJ_SK_SK_NS1F_6thread17LinearCombinationISJ_Li1EffLNS1K_9ScaleType4KindE0ELNS_15FloatRoundStyleE2ESJ_EENS1_15EpilogueDefaultEEEEEvvEEEEvNT_6ParamsE,"a",@progbits
	.sectionflags	@""
	.align	4
.nv.constant0._ZN7cutlass13device_kernelINS_4gemm6kernel13GemmUniversalIN4cute5tupleIJiiiiEEENS1_10collective13CollectiveMmaINS1_37MainloopSm90TmaGmmaWarpSpecializedFP8ILi14ENS5_IJNS4_1CILi4EEENSA_ILi1EEESC_EEENS1_32KernelTmaWarpSpecializedPingpongEEENS5_IJNSA_ILi64EEESG_NSA_ILi128EEEEEENS_12float_e5m2_tENS5_IJlSC_lEEESJ_SK_NS4_8TiledMMAINS4_8MMA_AtomIJNS4_4SM904GMMA30MMA_64x64x32_F32E5M2E5M2_SS_TNILNSO_7ScaleInE1ELSQ_1EEEEEENS4_6LayoutINS5_IJSC_SC_SC_EEENS5_IJNSA_ILi0EEESV_SV_EEEEENS5_IJNS4_10UnderscoreESY_SY_EEEEENS4_13SM90_TMA_LOADENS4_14ComposedLayoutINS4_7SwizzleILi3ELi4ELi3EEENS4_18smem_ptr_flag_bitsILi8EEENST_INS5_IJNSA_ILi8EEESH_EEENS5_IJSH_SC_EEEEEEEvNS4_8identityENS4_23SM90_TMA_LOAD_MULTICASTES1B_vS1C_EENS_8epilogue10collective6detail29Sm90TmaWarpSpecializedAdapterINS1G_15DefaultEpilogueISJ_SK_SK_NS1F_6thread17LinearCombinationISJ_Li1EffLNS1K_9ScaleType4KindE0ELNS_15FloatRoundStyleE2ESJ_EENS1_15EpilogueDefaultEEEEEvvEEEEvNT_6ParamsE:
	.zero		1664


//--------------------- SYMBOLS --------------------------

	.type		.nv.reservedSmem.offset0,@object
	.size		.nv.reservedSmem.offset0,0x4
